// auto-generated by cutlass_sweep.gemm — config: {"arch": "sm_90", "cluster_m": 1, "cluster_n": 1, "dtype": "tf32", "dtype_b": "tf32", "layout": "nn", "stages": 0, "tile_k": 64, "tile_m": 64, "tile_n": 128}
#include "cutlass/cutlass.h"
#include "cutlass/gemm/collective/collective_builder.hpp"
#include "cutlass/gemm/device/gemm_universal_adapter.h"
#include "cutlass/gemm/kernel/gemm_universal.hpp"
#include "cutlass/epilogue/collective/collective_builder.hpp"

using ElemA = cutlass::tfloat32_t;
using ElemB = cutlass::tfloat32_t;
using ElemCD = cutlass::tfloat32_t;
using Acc  = float;
using TileShape    = cute::Shape<cute::_64, cute::_128, cute::_64>;
using ClusterShape = cute::Shape<cute::_1, cute::_1, cute::_1>;

using CollectiveEpilogue = typename cutlass::epilogue::collective::CollectiveBuilder<
    cutlass::arch::Sm90, cutlass::arch::OpClassTensorOp,
    TileShape, ClusterShape,
    cutlass::epilogue::collective::EpilogueTileAuto,
    Acc, Acc,
    ElemCD, cutlass::layout::RowMajor, 128 / cutlass::sizeof_bits<ElemCD>::value,
    ElemCD, cutlass::layout::RowMajor, 128 / cutlass::sizeof_bits<ElemCD>::value,
    cutlass::epilogue::collective::EpilogueScheduleAuto
  >::CollectiveOp;

using CollectiveMainloop = typename cutlass::gemm::collective::CollectiveBuilder<
    cutlass::arch::Sm90, cutlass::arch::OpClassTensorOp,
    ElemA, cutlass::layout::RowMajor, 128 / cutlass::sizeof_bits<ElemA>::value,
    ElemB, cutlass::layout::RowMajor, 128 / cutlass::sizeof_bits<ElemB>::value,
    Acc,
    TileShape, ClusterShape,
    cutlass::gemm::collective::StageCountAutoCarveout<static_cast<int>(sizeof(typename CollectiveEpilogue::SharedStorage))>,
    cutlass::gemm::collective::KernelScheduleAuto
  >::CollectiveOp;

using GemmKernel = cutlass::gemm::kernel::GemmUniversal<
    cute::Shape<int,int,int,int>,
    CollectiveMainloop,
    CollectiveEpilogue
>;
using Gemm = cutlass::gemm::device::GemmUniversalAdapter<GemmKernel>;

// Force the device kernel symbol into the cubin without needing a host main.
auto* _anchor = &cutlass::device_kernel<GemmKernel>;


// ===== COMPILED SASS (sm_90a) =====

	.target	sm_90a

	.elftype	@"ET_EXEC"


//--------------------- .note.nv.tkinfo           --------------------------
	.section	.note.nv.tkinfo,"",@"SHT_NOTE"
	.sectionflags	@"SHF_NOTE_NV_TKINFO"
	.tkinfo
        /*0018*/ 	.word	0x00000002
        /*0030*/ 	.string	""
        /*0030*/ 	.string	"ptxas"
        /*0030*/ 	.string	"Cuda compilation tools, release 13.0, V13.0.88"
        /*0030*/ 	.string	"Build cuda_13.0.r13.0/compiler.36424714_0"
        /*0030*/ 	.string	"-arch sm_90a -m 64 "



//--------------------- .note.nv.cuinfo           --------------------------
	.section	.note.nv.cuinfo,"",@"SHT_NOTE"
	.sectionflags	@"SHF_NOTE_NV_CUINFO"
        /*0018*/ 	.short	0x0002
        /*001a*/ 	.short	0x005a
        /*001c*/ 	.short	0x0082
	.zero		2


//--------------------- .nv.info                  --------------------------
	.section	.nv.info,"",@"SHT_CUDA_INFO"
	.align	4


	//----- nvinfo : EIATTR_REGCOUNT
	.align		4
        /*0000*/ 	.byte	0x04, 0x2f
        /*0002*/ 	.short	(.L_16 - .L_15)
	.align		4
.L_15:
        /*0004*/ 	.word	index@(_ZN7cutlass13device_kernelINS_4gemm6kernel13GemmUniversalIN4cute5tupleIJiiiiEEENS1_10collective13CollectiveMmaINS1_39MainloopSm90TmaGmmaRmemAWarpSpecializedILi4ENS5_IJNS4_1CILi1EEESB_SB_EEENS1_32KernelTmaWarpSpecializedPingpongEEENS5_IJNSA_ILi64EEENSA_ILi128EEESF_EEENS_10tfloat32_tENS5_IJlSB_lEEESI_NS5_IJSB_llEEENS4_8TiledMMAINS4_8MMA_AtomIJNS4_4SM904GMMA30MMA_64x128x8_F32TF32TF32_RS_TNILNSO_7ScaleInE1ELSQ_1EEEEEENS4_6LayoutISC_NS5_IJNSA_ILi0EEESU_SU_EEEEENS5_IJNS4_10UnderscoreESX_SX_EEEEENS4_13SM90_TMA_LOADENS4_14ComposedLayoutINS4_7SwizzleILi3ELi4ELi3EEENS4_18smem_ptr_flag_bitsILi32EEENST_INS5_IJNSA_ILi8EEENSA_ILi32EEEEEENS5_IJS17_SB_EEEEEEEvNS4_8identityES10_NS11_INS12_ILi1ELi4ELi3EEES15_NST_INS5_IJS16_S16_EEENS5_IJSB_S16_EEEEEEENS4_9Copy_AtomIJNS4_39AutoVectorizingCopyWithAssumedAlignmentILi128EEESI_EEES1C_EENS_8epilogue10collective6detail29Sm90TmaWarpSpecializedAdapterINS1O_15DefaultEpilogueISI_SJ_SJ_NS1N_6thread17LinearCombinationISI_Li1EffLNS1S_9ScaleType4KindE0ELNS_15FloatRoundStyleE2ESI_EENS1_15EpilogueDefaultEEEEEvvEEEEvNT_6ParamsE)
        /*0008*/ 	.word	0x000000a8


	//----- nvinfo : EIATTR_FRAME_SIZE
	.align		4
.L_16:
        /*000c*/ 	.byte	0x04, 0x11
        /*000e*/ 	.short	(.L_18 - .L_17)
	.align		4
.L_17:
        /*0010*/ 	.word	index@(_ZN7cutlass13device_kernelINS_4gemm6kernel13GemmUniversalIN4cute5tupleIJiiiiEEENS1_10collective13CollectiveMmaINS1_39MainloopSm90TmaGmmaRmemAWarpSpecializedILi4ENS5_IJNS4_1CILi1EEESB_SB_EEENS1_32KernelTmaWarpSpecializedPingpongEEENS5_IJNSA_ILi64EEENSA_ILi128EEESF_EEENS_10tfloat32_tENS5_IJlSB_lEEESI_NS5_IJSB_llEEENS4_8TiledMMAINS4_8MMA_AtomIJNS4_4SM904GMMA30MMA_64x128x8_F32TF32TF32_RS_TNILNSO_7ScaleInE1ELSQ_1EEEEEENS4_6LayoutISC_NS5_IJNSA_ILi0EEESU_SU_EEEEENS5_IJNS4_10UnderscoreESX_SX_EEEEENS4_13SM90_TMA_LOADENS4_14ComposedLayoutINS4_7SwizzleILi3ELi4ELi3EEENS4_18smem_ptr_flag_bitsILi32EEENST_INS5_IJNSA_ILi8EEENSA_ILi32EEEEEENS5_IJS17_SB_EEEEEEEvNS4_8identityES10_NS11_INS12_ILi1ELi4ELi3EEES15_NST_INS5_IJS16_S16_EEENS5_IJSB_S16_EEEEEEENS4_9Copy_AtomIJNS4_39AutoVectorizingCopyWithAssumedAlignmentILi128EEESI_EEES1C_EENS_8epilogue10collective6detail29Sm90TmaWarpSpecializedAdapterINS1O_15DefaultEpilogueISI_SJ_SJ_NS1N_6thread17LinearCombinationISI_Li1EffLNS1S_9ScaleType4KindE0ELNS_15FloatRoundStyleE2ESI_EENS1_15EpilogueDefaultEEEEEvvEEEEvNT_6ParamsE)
        /*0014*/ 	.word	0x00000000


	//----- nvinfo : EIATTR_MIN_STACK_SIZE
	.align		4
.L_18:
        /*0018*/ 	.byte	0x04, 0x12
        /*001a*/ 	.short	(.L_20 - .L_19)
	.align		4
.L_19:
        /*001c*/ 	.word	index@(_ZN7cutlass13device_kernelINS_4gemm6kernel13GemmUniversalIN4cute5tupleIJiiiiEEENS1_10collective13CollectiveMmaINS1_39MainloopSm90TmaGmmaRmemAWarpSpecializedILi4ENS5_IJNS4_1CILi1EEESB_SB_EEENS1_32KernelTmaWarpSpecializedPingpongEEENS5_IJNSA_ILi64EEENSA_ILi128EEESF_EEENS_10tfloat32_tENS5_IJlSB_lEEESI_NS5_IJSB_llEEENS4_8TiledMMAINS4_8MMA_AtomIJNS4_4SM904GMMA30MMA_64x128x8_F32TF32TF32_RS_TNILNSO_7ScaleInE1ELSQ_1EEEEEENS4_6LayoutISC_NS5_IJNSA_ILi0EEESU_SU_EEEEENS5_IJNS4_10UnderscoreESX_SX_EEEEENS4_13SM90_TMA_LOADENS4_14ComposedLayoutINS4_7SwizzleILi3ELi4ELi3EEENS4_18smem_ptr_flag_bitsILi32EEENST_INS5_IJNSA_ILi8EEENSA_ILi32EEEEEENS5_IJS17_SB_EEEEEEEvNS4_8identityES10_NS11_INS12_ILi1ELi4ELi3EEES15_NST_INS5_IJS16_S16_EEENS5_IJSB_S16_EEEEEEENS4_9Copy_AtomIJNS4_39AutoVectorizingCopyWithAssumedAlignmentILi128EEESI_EEES1C_EENS_8epilogue10collective6detail29Sm90TmaWarpSpecializedAdapterINS1O_15DefaultEpilogueISI_SJ_SJ_NS1N_6thread17LinearCombinationISI_Li1EffLNS1S_9ScaleType4KindE0ELNS_15FloatRoundStyleE2ESI_EENS1_15EpilogueDefaultEEEEEvvEEEEvNT_6ParamsE)
        /*0020*/ 	.word	0x00000000
.L_20:


//--------------------- .nv.compat                --------------------------
	.section	.nv.compat,"",@"SHT_CUDA_COMPAT_INFO"
	.align	4
        /*0000*/ 	.byte	0x02, 0x09, 0x01, 0x00, 0x02, 0x02, 0x04, 0x00, 0x02, 0x05, 0x05, 0x00, 0x03, 0x07, 0x01, 0x01
        /*0010*/ 	.byte	0x02, 0x03, 0x01, 0x00, 0x02, 0x06, 0x01, 0x00, 0x04, 0x0b, 0x08, 0x00, 0x00, 0x00, 0x00, 0x00
        /*0020*/ 	.byte	0x00, 0x00, 0x00, 0x00


//--------------------- .nv.info._ZN7cutlass13device_kernelINS_4gemm6kernel13GemmUniversalIN4cute5tupleIJiiiiEEENS1_10collective13CollectiveMmaINS1_39MainloopSm90TmaGmmaRmemAWarpSpecializedILi4ENS5_IJNS4_1CILi1EEESB_SB_EEENS1_32KernelTmaWarpSpecializedPingpongEEENS5_IJNSA_ILi64EEENSA_ILi128EEESF_EEENS_10tfloat32_tENS5_IJlSB_lEEESI_NS5_IJSB_llEEENS4_8TiledMMAINS4_8MMA_AtomIJNS4_4SM904GMMA30MMA_64x128x8_F32TF32TF32_RS_TNILNSO_7ScaleInE1ELSQ_1EEEEEENS4_6LayoutISC_NS5_IJNSA_ILi0EEESU_SU_EEEEENS5_IJNS4_10UnderscoreESX_SX_EEEEENS4_13SM90_TMA_LOADENS4_14ComposedLayoutINS4_7SwizzleILi3ELi4ELi3EEENS4_18smem_ptr_flag_bitsILi32EEENST_INS5_IJNSA_ILi8EEENSA_ILi32EEEEEENS5_IJS17_SB_EEEEEEEvNS4_8identityES10_NS11_INS12_ILi1ELi4ELi3EEES15_NST_INS5_IJS16_S16_EEENS5_IJSB_S16_EEEEEEENS4_9Copy_AtomIJNS4_39AutoVectorizingCopyWithAssumedAlignmentILi128EEESI_EEES1C_EENS_8epilogue10collective6detail29Sm90TmaWarpSpecializedAdapterINS1O_15DefaultEpilogueISI_SJ_SJ_NS1N_6thread17LinearCombinationISI_Li1EffLNS1S_9ScaleType4KindE0ELNS_15FloatRoundStyleE2ESI_EENS1_15EpilogueDefaultEEEEEvvEEEEvNT_6ParamsE --------------------------
	.section	.nv.info._ZN7cutlass13device_kernelINS_4gemm6kernel13GemmUniversalIN4cute5tupleIJiiiiEEENS1_10collective13CollectiveMmaINS1_39MainloopSm90TmaGmmaRmemAWarpSpecializedILi4ENS5_IJNS4_1CILi1EEESB_SB_EEENS1_32KernelTmaWarpSpecializedPingpongEEENS5_IJNSA_ILi64EEENSA_ILi128EEESF_EEENS_10tfloat32_tENS5_IJlSB_lEEESI_NS5_IJSB_llEEENS4_8TiledMMAINS4_8MMA_AtomIJNS4_4SM904GMMA30MMA_64x128x8_F32TF32TF32_RS_TNILNSO_7ScaleInE1ELSQ_1EEEEEENS4_6LayoutISC_NS5_IJNSA_ILi0EEESU_SU_EEEEENS5_IJNS4_10UnderscoreESX_SX_EEEEENS4_13SM90_TMA_LOADENS4_14ComposedLayoutINS4_7SwizzleILi3ELi4ELi3EEENS4_18smem_ptr_flag_bitsILi32EEENST_INS5_IJNSA_ILi8EEENSA_ILi32EEEEEENS5_IJS17_SB_EEEEEEEvNS4_8identityES10_NS11_INS12_ILi1ELi4ELi3EEES15_NST_INS5_IJS16_S16_EEENS5_IJSB_S16_EEEEEEENS4_9Copy_AtomIJNS4_39AutoVectorizingCopyWithAssumedAlignmentILi128EEESI_EEES1C_EENS_8epilogue10collective6detail29Sm90TmaWarpSpecializedAdapterINS1O_15DefaultEpilogueISI_SJ_SJ_NS1N_6thread17LinearCombinationISI_Li1EffLNS1S_9ScaleType4KindE0ELNS_15FloatRoundStyleE2ESI_EENS1_15EpilogueDefaultEEEEEvvEEEEvNT_6ParamsE,"",@"SHT_CUDA_INFO"
	.sectionflags	@""
	.align	4


	//----- nvinfo : EIATTR_CUDA_API_VERSION
	.align		4
        /*0000*/ 	.byte	0x04, 0x37
        /*0002*/ 	.short	(.L_22 - .L_21)
.L_21:
        /*0004*/ 	.word	0x00000082


	//----- nvinfo : EIATTR_KPARAM_INFO
	.align		4
.L_22:
        /*0008*/ 	.byte	0x04, 0x17
        /*000a*/ 	.short	(.L_24 - .L_23)
.L_23:
        /*000c*/ 	.word	0x00000000
        /*0010*/ 	.short	0x0000
        /*0012*/ 	.short	0x0070
        /*0014*/ 	.byte	0x00, 0xf0, 0x01, 0x10


	//----- nvinfo : EIATTR_SPARSE_MMA_MASK
	.align		4
.L_24:
        /*0018*/ 	.byte	0x03, 0x50
        /*001a*/ 	.short	0x0000


	//----- nvinfo : EIATTR_MAXREG_COUNT
	.align		4
        /*001c*/ 	.byte	0x03, 0x1b
        /*001e*/ 	.short	0x00a8


	//----- nvinfo : EIATTR_NUM_BARRIERS
	.align		4
        /*0020*/ 	.byte	0x02, 0x4c
        /*0022*/ 	.byte	0x01
	.zero		1


	//----- nvinfo : EIATTR_EXTERNS
	.align		4
        /*0024*/ 	.byte	0x04, 0x0f
        /*0026*/ 	.short	(.L_26 - .L_25)


	//   ....[0]....
	.align		4
.L_25:
        /*0028*/ 	.word	index@(__assertfail)


	//----- nvinfo : EIATTR_MERCURY_ISA_VERSION
	.align		4
.L_26:
        /*002c*/ 	.byte	0x03, 0x5f
        /*002e*/ 	.short	0x0101


	//----- nvinfo : EIATTR_INT_WARP_WIDE_INSTR_OFFSETS
	.align		4
        /*0030*/ 	.byte	0x04, 0x31
        /*0032*/ 	.short	(.L_28 - .L_27)


	//   ....[0]....
.L_27:
        /*0034*/ 	.word	0x00000490


	//   ....[1]....
        /*0038*/ 	.word	0x000004a0


	//   ....[2]....
        /*003c*/ 	.word	0x00000510


	//   ....[3]....
        /*0040*/ 	.word	0x00000520


	//   ....[4]....
        /*0044*/ 	.word	0x00000530


	//   ....[5]....
        /*0048*/ 	.word	0x00000550


	//   ....[6]....
        /*004c*/ 	.word	0x000005b0


	//   ....[7]....
        /*0050*/ 	.word	0x000005d0


	//----- nvinfo : EIATTR_COOP_GROUP_MASK_REGIDS
	.align		4
.L_28:
        /*0054*/ 	.byte	0x04, 0x29
        /*0056*/ 	.short	(.L_30 - .L_29)


	//   ....[0]....
.L_29:
        /*0058*/ 	.word	0xffffffff


	//   ....[1]....
        /*005c*/ 	.word	0xffffffff


	//   ....[2]....
        /*0060*/ 	.word	0xffffffff


	//   ....[3]....
        /*0064*/ 	.word	0xffffffff


	//   ....[4]....
        /*0068*/ 	.word	0xffffffff


	//   ....[5]....
        /*006c*/ 	.word	0xffffffff


	//   ....[6]....
        /*0070*/ 	.word	0x0500000f


	//----- nvinfo : EIATTR_COOP_GROUP_INSTR_OFFSETS
	.align		4
.L_30:
        /*0074*/ 	.byte	0x04, 0x28
        /*0076*/ 	.short	(.L_32 - .L_31)


	//   ....[0]....
.L_31:
        /*0078*/ 	.word	0x00000050


	//   ....[1]....
        /*007c*/ 	.word	0x00000080


	//   ....[2]....
        /*0080*/ 	.word	0x00000180


	//   ....[3]....
        /*0084*/ 	.word	0x00000390


	//   ....[4]....
        /*0088*/ 	.word	0x000003d0


	//   ....[5]....
        /*008c*/ 	.word	0x00000410


	//   ....[6]....
        /*0090*/ 	.word	0x00008fe0


	//----- nvinfo : EIATTR_REG_RECONFIG
	.align		4
.L_32:
        /*0094*/ 	.byte	0x01, 0x54
	.zero		2


	//----- nvinfo : EIATTR_SYSCALL_OFFSETS
	.align		4
        /*0098*/ 	.byte	0x04, 0x46
        /*009a*/ 	.short	(.L_34 - .L_33)


	//   ....[0]....
.L_33:
        /*009c*/ 	.word	0x00001810


	//   ....[1]....
        /*00a0*/ 	.word	0x00001950


	//   ....[2]....
        /*00a4*/ 	.word	0x00001a40


	//   ....[3]....
        /*00a8*/ 	.word	0x00007d40


	//   ....[4]....
        /*00ac*/ 	.word	0x00007e70


	//----- nvinfo : EIATTR_MBARRIER_INSTR_OFFSETS
	.align		4
.L_34:
        /*00b0*/ 	.byte	0x04, 0x39
        /*00b2*/ 	.short	(.L_36 - .L_35)


	//   ....[0]....
.L_35:
        /*00b4*/ 	.word	0x00000300
        /*00b8*/ 	.word	0x000000ff
        /*00bc*/ 	.word	0x00000000
        /*00c0*/ 	.short	0x0100
        /*00c2*/ 	.byte	0x09
	.zero		1


	//   ....[1]....
        /*00c4*/ 	.word	0x00000310
        /*00c8*/ 	.word	0x000000ff
        /*00cc*/ 	.word	0x00000020
        /*00d0*/ 	.short	0x0100
        /*00d2*/ 	.byte	0x09
	.zero		1


	//   ....[2]....
        /*00d4*/ 	.word	0x00000320
        /*00d8*/ 	.word	0x000000ff
        /*00dc*/ 	.word	0x00000008
        /*00e0*/ 	.short	0x0100
        /*00e2*/ 	.byte	0x09
	.zero		1


	//   ....[3]....
        /*00e4*/ 	.word	0x00000330
        /*00e8*/ 	.word	0x000000ff
        /*00ec*/ 	.word	0x00000028
        /*00f0*/ 	.short	0x0100
        /*00f2*/ 	.byte	0x09
	.zero		1


	//   ....[4]....
        /*00f4*/ 	.word	0x00000340
        /*00f8*/ 	.word	0x000000ff
        /*00fc*/ 	.word	0x00000010
        /*0100*/ 	.short	0x0100
        /*0102*/ 	.byte	0x09
	.zero		1


	//   ....[5]....
        /*0104*/ 	.word	0x00000350
        /*0108*/ 	.word	0x000000ff
        /*010c*/ 	.word	0x00000030
        /*0110*/ 	.short	0x0100
        /*0112*/ 	.byte	0x09
	.zero		1


	//   ....[6]....
        /*0114*/ 	.word	0x00000360
        /*0118*/ 	.word	0x000000ff
        /*011c*/ 	.word	0x00000018
        /*0120*/ 	.short	0x0100
        /*0122*/ 	.byte	0x09
	.zero		1


	//   ....[7]....
        /*0124*/ 	.word	0x00000370
        /*0128*/ 	.word	0x000000ff
        /*012c*/ 	.word	0x00000038
        /*0130*/ 	.short	0x0100
        /*0132*/ 	.byte	0x09
	.zero		1


	//   ....[8]....
        /*0134*/ 	.word	0x000005f0
        /*0138*/ 	.word	0x000000ff
        /*013c*/ 	.word	0x00000070
        /*0140*/ 	.short	0x0100
        /*0142*/ 	.byte	0x09
	.zero		1


	//   ....[9]....
        /*0144*/ 	.word	0x00000600
        /*0148*/ 	.word	0x000000ff
        /*014c*/ 	.word	0x00000078
        /*0150*/ 	.short	0x0100
        /*0152*/ 	.byte	0x09
	.zero		1


	//   ....[10]....
        /*0154*/ 	.word	0x00000640
        /*0158*/ 	.word	0x000000ff
        /*015c*/ 	.word	0x00000050
        /*0160*/ 	.short	0x0100
        /*0162*/ 	.byte	0x0a
	.zero		1


	//   ....[11]....
        /*0164*/ 	.word	0x00000660
        /*0168*/ 	.word	0x000000ff
        /*016c*/ 	.word	0x00000058
        /*0170*/ 	.short	0x0100
        /*0172*/ 	.byte	0x0a
	.zero		1


	//   ....[12]....
        /*0174*/ 	.word	0x00000670
        /*0178*/ 	.word	0x000000ff
        /*017c*/ 	.word	0x00000060
        /*0180*/ 	.short	0x0100
        /*0182*/ 	.byte	0x0a
	.zero		1


	//   ....[13]....
        /*0184*/ 	.word	0x00000680
        /*0188*/ 	.word	0x000000ff
        /*018c*/ 	.word	0x00000068
        /*0190*/ 	.short	0x0100
        /*0192*/ 	.byte	0x0a
	.zero		1


	//   ....[14]....
        /*0194*/ 	.word	0x000016c0
        /*0198*/ 	.word	0x00000062
        /*019c*/ 	.word	0xfffffff8
        /*01a0*/ 	.short	0x010a
        /*01a2*/ 	.byte	0x3f
	.zero		1


	//   ....[15]....
        /*01a4*/ 	.word	0x00001af0
        /*01a8*/ 	.word	0x00000003
        /*01ac*/ 	.word	0x00000000
        /*01b0*/ 	.short	0x010a
        /*01b2*/ 	.byte	0x3f
	.zero		1


	//   ....[16]....
        /*01b4*/ 	.word	0x00001b30
        /*01b8*/ 	.word	0x00000003
        /*01bc*/ 	.word	0x00000000
        /*01c0*/ 	.short	0x010a
        /*01c2*/ 	.byte	0x3f
	.zero		1


	//   ....[17]....
        /*01c4*/ 	.word	0x00001c70
        /*01c8*/ 	.word	0x00000003
        /*01cc*/ 	.word	0x00000000
        /*01d0*/ 	.short	0x010a
        /*01d2*/ 	.byte	0x3f
	.zero		1


	//   ....[18]....
        /*01d4*/ 	.word	0x00002220
        /*01d8*/ 	.word	0x00000003
        /*01dc*/ 	.word	0x00000000
        /*01e0*/ 	.short	0x010a
        /*01e2*/ 	.byte	0x3f
	.zero		1


	//   ....[19]....
        /*01e4*/ 	.word	0x000023d0
        /*01e8*/ 	.word	0x00000006
        /*01ec*/ 	.word	0x00000000
        /*01f0*/ 	.short	0x010a
        /*01f2*/ 	.byte	0x3f
	.zero		1


	//   ....[20]....
        /*01f4*/ 	.word	0x000025b0
        /*01f8*/ 	.word	0x000000ff
        /*01fc*/ 	.word	0x00000000
        /*0200*/ 	.short	0x0101
        /*0202*/ 	.byte	0x06
	.zero		1


	//   ....[21]....
        /*0204*/ 	.word	0x00002980
        /*0208*/ 	.word	0x00000006
        /*020c*/ 	.word	0x00000000
        /*0210*/ 	.short	0x010a
        /*0212*/ 	.byte	0x3f
	.zero		1


	//   ....[22]....
        /*0214*/ 	.word	0x00002cc0
        /*0218*/ 	.word	0x000000ff
        /*021c*/ 	.word	0x00000000
        /*0220*/ 	.short	0x0101
        /*0222*/ 	.byte	0x04
	.zero		1


	//   ....[23]....
        /*0224*/ 	.word	0x000030d0
        /*0228*/ 	.word	0x00000066
        /*022c*/ 	.word	0x00000000
        /*0230*/ 	.short	0x0101
        /*0232*/ 	.byte	0x35
	.zero		1


	//   ....[24]....
        /*0234*/ 	.word	0x00003170
        /*0238*/ 	.word	0x000000ff
        /*023c*/ 	.word	0x00000000
        /*0240*/ 	.short	0x0101
        /*0242*/ 	.byte	0x04
	.zero		1


	//   ....[25]....
        /*0244*/ 	.word	0x000031c0
        /*0248*/ 	.word	0x00000062
        /*024c*/ 	.word	0x00000008
        /*0250*/ 	.short	0x010a
        /*0252*/ 	.byte	0x3f
	.zero		1


	//   ....[26]....
        /*0254*/ 	.word	0x000072a0
        /*0258*/ 	.word	0x00000063
        /*025c*/ 	.word	0x00000000
        /*0260*/ 	.short	0x0101
        /*0262*/ 	.byte	0x35
	.zero		1


	//   ....[27]....
        /*0264*/ 	.word	0x00007fb0
        /*0268*/ 	.word	0x00000006
        /*026c*/ 	.word	0x00000020
        /*0270*/ 	.short	0x010a
        /*0272*/ 	.byte	0x3f
	.zero		1


	//   ....[28]....
        /*0274*/ 	.word	0x00008640
        /*0278*/ 	.word	0x00000002
        /*027c*/ 	.word	0x00000078
        /*0280*/ 	.short	0x0101
        /*0282*/ 	.byte	0x3f
	.zero		1


	//   ....[29]....
        /*0284*/ 	.word	0x00008d50
        /*0288*/ 	.word	0x00000005
        /*028c*/ 	.word	0x00000000
        /*0290*/ 	.short	0x010a
        /*0292*/ 	.byte	0x3f
	.zero		1


	//   ....[30]....
        /*0294*/ 	.word	0x00008dd0
        /*0298*/ 	.word	0x00000007
        /*029c*/ 	.word	0x00000000
        /*02a0*/ 	.short	0x010a
        /*02a2*/ 	.byte	0x3f
	.zero		1


	//   ....[31]....
        /*02a4*/ 	.word	0x00008e60
        /*02a8*/ 	.word	0x00000006
        /*02ac*/ 	.word	0x00000000
        /*02b0*/ 	.short	0x010a
        /*02b2*/ 	.byte	0x3f
	.zero		1


	//   ....[32]....
        /*02b4*/ 	.word	0x00008ef0
        /*02b8*/ 	.word	0x00000003
        /*02bc*/ 	.word	0x00000000
        /*02c0*/ 	.short	0x010a
        /*02c2*/ 	.byte	0x3f
	.zero		1


	//   ....[33]....
        /*02c4*/ 	.word	0x00008f50
        /*02c8*/ 	.word	0x00000062
        /*02cc*/ 	.word	0xfffffff8
        /*02d0*/ 	.short	0x010a
        /*02d2*/ 	.byte	0x3f
	.zero		1


	//   ....[34]....
        /*02d4*/ 	.word	0x00009010
        /*02d8*/ 	.word	0x00000003
        /*02dc*/ 	.word	0x00000000
        /*02e0*/ 	.short	0x010a
        /*02e2*/ 	.byte	0x3f
	.zero		1


	//   ....[35]....
        /*02e4*/ 	.word	0x00009060
        /*02e8*/ 	.word	0x00000003
        /*02ec*/ 	.word	0x00000000
        /*02f0*/ 	.short	0x010a
        /*02f2*/ 	.byte	0x3f
	.zero		1


	//   ....[36]....
        /*02f4*/ 	.word	0x000090b0
        /*02f8*/ 	.word	0x00000006
        /*02fc*/ 	.word	0x00000000
        /*0300*/ 	.short	0x010a
        /*0302*/ 	.byte	0x3f
	.zero		1


	//   ....[37]....
        /*0304*/ 	.word	0x00009100
        /*0308*/ 	.word	0x00000062
        /*030c*/ 	.word	0x00000008
        /*0310*/ 	.short	0x010a
        /*0312*/ 	.byte	0x3f
	.zero		1


	//   ....[38]....
        /*0314*/ 	.word	0x000091d0
        /*0318*/ 	.word	0x00000006
        /*031c*/ 	.word	0x00000020
        /*0320*/ 	.short	0x010a
        /*0322*/ 	.byte	0x3f
	.zero		1


	//   ....[39]....
        /*0324*/ 	.word	0x000092a0
        /*0328*/ 	.word	0x00000005
        /*032c*/ 	.word	0x00000000
        /*0330*/ 	.short	0x010a
        /*0332*/ 	.byte	0x3f
	.zero		1


	//   ....[40]....
        /*0334*/ 	.word	0x000092f0
        /*0338*/ 	.word	0x00000007
        /*033c*/ 	.word	0x00000000
        /*0340*/ 	.short	0x010a
        /*0342*/ 	.byte	0x3f
	.zero		1


	//   ....[41]....
        /*0344*/ 	.word	0x00009340
        /*0348*/ 	.word	0x00000006
        /*034c*/ 	.word	0x00000000
        /*0350*/ 	.short	0x010a
        /*0352*/ 	.byte	0x3f
	.zero		1


	//----- nvinfo : EIATTR_NUM_MBARRIERS
	.align		4
.L_36:
        /*0354*/ 	.byte	0x03, 0x38
        /*0356*/ 	.short	0x000e


	//----- nvinfo : EIATTR_EXIT_INSTR_OFFSETS
	.align		4
        /*0358*/ 	.byte	0x04, 0x1c
        /*035a*/ 	.short	(.L_38 - .L_37)


	//   ....[0]....
.L_37:
        /*035c*/ 	.word	0x00001240


	//   ....[1]....
        /*0360*/ 	.word	0x000012a0


	//   ....[2]....
        /*0364*/ 	.word	0x000079e0


	//   ....[3]....
        /*0368*/ 	.word	0x00007a10


	//   ....[4]....
        /*036c*/ 	.word	0x00008f40


	//----- nvinfo : EIATTR_MAX_THREADS
	.align		4
.L_38:
        /*0370*/ 	.byte	0x04, 0x05
        /*0372*/ 	.short	(.L_40 - .L_39)
.L_39:
        /*0374*/ 	.word	0x00000180
        /*0378*/ 	.word	0x00000001
        /*037c*/ 	.word	0x00000001


	//----- nvinfo : EIATTR_CRS_STACK_SIZE
	.align		4
.L_40:
        /*0380*/ 	.byte	0x04, 0x1e
        /*0382*/ 	.short	(.L_42 - .L_41)
.L_41:
        /*0384*/ 	.word	0x00000000


	//----- nvinfo : EIATTR_CBANK_PARAM_SIZE
	.align		4
.L_42:
        /*0388*/ 	.byte	0x03, 0x19
        /*038a*/ 	.short	0x0470


	//----- nvinfo : EIATTR_PARAM_CBANK
	.align		4
        /*038c*/ 	.byte	0x04, 0x0a
        /*038e*/ 	.short	(.L_44 - .L_43)
	.align		4
.L_43:
        /*0390*/ 	.word	index@(.nv.constant0._ZN7cutlass13device_kernelINS_4gemm6kernel13GemmUniversalIN4cute5tupleIJiiiiEEENS1_10collective13CollectiveMmaINS1_39MainloopSm90TmaGmmaRmemAWarpSpecializedILi4ENS5_IJNS4_1CILi1EEESB_SB_EEENS1_32KernelTmaWarpSpecializedPingpongEEENS5_IJNSA_ILi64EEENSA_ILi128EEESF_EEENS_10tfloat32_tENS5_IJlSB_lEEESI_NS5_IJSB_llEEENS4_8TiledMMAINS4_8MMA_AtomIJNS4_4SM904GMMA30MMA_64x128x8_F32TF32TF32_RS_TNILNSO_7ScaleInE1ELSQ_1EEEEEENS4_6LayoutISC_NS5_IJNSA_ILi0EEESU_SU_EEEEENS5_IJNS4_10UnderscoreESX_SX_EEEEENS4_13SM90_TMA_LOADENS4_14ComposedLayoutINS4_7SwizzleILi3ELi4ELi3EEENS4_18smem_ptr_flag_bitsILi32EEENST_INS5_IJNSA_ILi8EEENSA_ILi32EEEEEENS5_IJS17_SB_EEEEEEEvNS4_8identityES10_NS11_INS12_ILi1ELi4ELi3EEES15_NST_INS5_IJS16_S16_EEENS5_IJSB_S16_EEEEEEENS4_9Copy_AtomIJNS4_39AutoVectorizingCopyWithAssumedAlignmentILi128EEESI_EEES1C_EENS_8epilogue10collective6detail29Sm90TmaWarpSpecializedAdapterINS1O_15DefaultEpilogueISI_SJ_SJ_NS1N_6thread17LinearCombinationISI_Li1EffLNS1S_9ScaleType4KindE0ELNS_15FloatRoundStyleE2ESI_EENS1_15EpilogueDefaultEEEEEvvEEEEvNT_6ParamsE)
        /*0394*/ 	.short	0x0210
        /*0396*/ 	.short	0x0470


	//----- nvinfo : EIATTR_SW_WAR
	.align		4
.L_44:
        /*0398*/ 	.byte	0x04, 0x36
        /*039a*/ 	.short	(.L_46 - .L_45)
.L_45:
        /*039c*/ 	.word	0x00000008
.L_46:


//--------------------- .nv.callgraph             --------------------------
	.section	.nv.callgraph,"",@"SHT_CUDA_CALLGRAPH"
	.align	4
	.sectionentsize	8
	.align		4
        /*0000*/ 	.word	0x00000000
	.align		4
        /*0004*/ 	.word	0xffffffff
	.align		4
        /*0008*/ 	.word	index@(_ZN7cutlass13device_kernelINS_4gemm6kernel13GemmUniversalIN4cute5tupleIJiiiiEEENS1_10collective13CollectiveMmaINS1_39MainloopSm90TmaGmmaRmemAWarpSpecializedILi4ENS5_IJNS4_1CILi1EEESB_SB_EEENS1_32KernelTmaWarpSpecializedPingpongEEENS5_IJNSA_ILi64EEENSA_ILi128EEESF_EEENS_10tfloat32_tENS5_IJlSB_lEEESI_NS5_IJSB_llEEENS4_8TiledMMAINS4_8MMA_AtomIJNS4_4SM904GMMA30MMA_64x128x8_F32TF32TF32_RS_TNILNSO_7ScaleInE1ELSQ_1EEEEEENS4_6LayoutISC_NS5_IJNSA_ILi0EEESU_SU_EEEEENS5_IJNS4_10UnderscoreESX_SX_EEEEENS4_13SM90_TMA_LOADENS4_14ComposedLayoutINS4_7SwizzleILi3ELi4ELi3EEENS4_18smem_ptr_flag_bitsILi32EEENST_INS5_IJNSA_ILi8EEENSA_ILi32EEEEEENS5_IJS17_SB_EEEEEEEvNS4_8identityES10_NS11_INS12_ILi1ELi4ELi3EEES15_NST_INS5_IJS16_S16_EEENS5_IJSB_S16_EEEEEEENS4_9Copy_AtomIJNS4_39AutoVectorizingCopyWithAssumedAlignmentILi128EEESI_EEES1C_EENS_8epilogue10collective6detail29Sm90TmaWarpSpecializedAdapterINS1O_15DefaultEpilogueISI_SJ_SJ_NS1N_6thread17LinearCombinationISI_Li1EffLNS1S_9ScaleType4KindE0ELNS_15FloatRoundStyleE2ESI_EENS1_15EpilogueDefaultEEEEEvvEEEEvNT_6ParamsE)
	.align		4
        /*000c*/ 	.word	index@(__assertfail)
	.align		4
        /*0010*/ 	.word	0x00000000
	.align		4
        /*0014*/ 	.word	0xfffffffe
	.align		4
        /*0018*/ 	.word	0x00000000
	.align		4
        /*001c*/ 	.word	0xfffffffd
	.align		4
        /*0020*/ 	.word	0x00000000
	.align		4
        /*0024*/ 	.word	0xfffffffc


//--------------------- .nv.constant4             --------------------------
	.section	.nv.constant4,"a",@progbits
	.align	8
	.align		8
.nv.constant4:
        /*0000*/ 	.dword	__assertfail
	.align		8
        /*0008*/ 	.dword	__unnamed_1
	.align		8
        /*0010*/ 	.dword	__unnamed_2
	.align		8
        /*0018*/ 	.dword	_ZN40_INTERNAL_98ff96d9_4_k_cu_8d2a8202_283884cuda3std3__45__cpo5beginE
	.align		8
        /*0020*/ 	.dword	_ZN40_INTERNAL_98ff96d9_4_k_cu_8d2a8202_283884cuda3std3__45__cpo3endE
	.align		8
        /*0028*/ 	.dword	_ZN40_INTERNAL_98ff96d9_4_k_cu_8d2a8202_283884cuda3std3__45__cpo6cbeginE
	.align		8
        /*0030*/ 	.dword	_ZN40_INTERNAL_98ff96d9_4_k_cu_8d2a8202_283884cuda3std3__45__cpo4cendE
	.align		8
        /*0038*/ 	.dword	_ZN40_INTERNAL_98ff96d9_4_k_cu_8d2a8202_283884cuda3std3__442_GLOBAL__N__98ff96d9_4_k_cu_8d2a8202_283886ignoreE
	.align		8
        /*0040*/ 	.dword	_ZN40_INTERNAL_98ff96d9_4_k_cu_8d2a8202_283884cuda3std3__419piecewise_constructE
	.align		8
        /*0048*/ 	.dword	_ZN40_INTERNAL_98ff96d9_4_k_cu_8d2a8202_283884cuda3std3__48in_placeE
	.align		8
        /*0050*/ 	.dword	_ZN40_INTERNAL_98ff96d9_4_k_cu_8d2a8202_283884cuda3std6ranges3__45__cpo4swapE
	.align		8
        /*0058*/ 	.dword	_ZN40_INTERNAL_98ff96d9_4_k_cu_8d2a8202_283884cuda3std6ranges3__45__cpo9iter_moveE
	.align		8
        /*0060*/ 	.dword	_ZN40_INTERNAL_98ff96d9_4_k_cu_8d2a8202_283884cute7productE
	.align		8
        /*0068*/ 	.dword	_ZN40_INTERNAL_98ff96d9_4_k_cu_8d2a8202_283884cute1_E
	.align		8
        /*0070*/ 	.dword	$str$24
	.align		8
        /*0078*/ 	.dword	$str$25


//--------------------- .text._ZN7cutlass13device_kernelINS_4gemm6kernel13GemmUniversalIN4cute5tupleIJiiiiEEENS1_10collective13CollectiveMmaINS1_39MainloopSm90TmaGmmaRmemAWarpSpecializedILi4ENS5_IJNS4_1CILi1EEESB_SB_EEENS1_32KernelTmaWarpSpecializedPingpongEEENS5_IJNSA_ILi64EEENSA_ILi128EEESF_EEENS_10tfloat32_tENS5_IJlSB_lEEESI_NS5_IJSB_llEEENS4_8TiledMMAINS4_8MMA_AtomIJNS4_4SM904GMMA30MMA_64x128x8_F32TF32TF32_RS_TNILNSO_7ScaleInE1ELSQ_1EEEEEENS4_6LayoutISC_NS5_IJNSA_ILi0EEESU_SU_EEEEENS5_IJNS4_10UnderscoreESX_SX_EEEEENS4_13SM90_TMA_LOADENS4_14ComposedLayoutINS4_7SwizzleILi3ELi4ELi3EEENS4_18smem_ptr_flag_bitsILi32EEENST_INS5_IJNSA_ILi8EEENSA_ILi32EEEEEENS5_IJS17_SB_EEEEEEEvNS4_8identityES10_NS11_INS12_ILi1ELi4ELi3EEES15_NST_INS5_IJS16_S16_EEENS5_IJSB_S16_EEEEEEENS4_9Copy_AtomIJNS4_39AutoVectorizingCopyWithAssumedAlignmentILi128EEESI_EEES1C_EENS_8epilogue10collective6detail29Sm90TmaWarpSpecializedAdapterINS1O_15DefaultEpilogueISI_SJ_SJ_NS1N_6thread17LinearCombinationISI_Li1EffLNS1S_9ScaleType4KindE0ELNS_15FloatRoundStyleE2ESI_EENS1_15EpilogueDefaultEEEEEvvEEEEvNT_6ParamsE --------------------------
	.section	.text._ZN7cutlass13device_kernelINS_4gemm6kernel13GemmUniversalIN4cute5tupleIJiiiiEEENS1_10collective13CollectiveMmaINS1_39MainloopSm90TmaGmmaRmemAWarpSpecializedILi4ENS5_IJNS4_1CILi1EEESB_SB_EEENS1_32KernelTmaWarpSpecializedPingpongEEENS5_IJNSA_ILi64EEENSA_ILi128EEESF_EEENS_10tfloat32_tENS5_IJlSB_lEEESI_NS5_IJSB_llEEENS4_8TiledMMAINS4_8MMA_AtomIJNS4_4SM904GMMA30MMA_64x128x8_F32TF32TF32_RS_TNILNSO_7ScaleInE1ELSQ_1EEEEEENS4_6LayoutISC_NS5_IJNSA_ILi0EEESU_SU_EEEEENS5_IJNS4_10UnderscoreESX_SX_EEEEENS4_13SM90_TMA_LOADENS4_14ComposedLayoutINS4_7SwizzleILi3ELi4ELi3EEENS4_18smem_ptr_flag_bitsILi32EEENST_INS5_IJNSA_ILi8EEENSA_ILi32EEEEEENS5_IJS17_SB_EEEEEEEvNS4_8identityES10_NS11_INS12_ILi1ELi4ELi3EEES15_NST_INS5_IJS16_S16_EEENS5_IJSB_S16_EEEEEEENS4_9Copy_AtomIJNS4_39AutoVectorizingCopyWithAssumedAlignmentILi128EEESI_EEES1C_EENS_8epilogue10collective6detail29Sm90TmaWarpSpecializedAdapterINS1O_15DefaultEpilogueISI_SJ_SJ_NS1N_6thread17LinearCombinationISI_Li1EffLNS1S_9ScaleType4KindE0ELNS_15FloatRoundStyleE2ESI_EENS1_15EpilogueDefaultEEEEEvvEEEEvNT_6ParamsE,"ax",@progbits
	.align	128
.text._ZN7cutlass13device_kernelINS_4gemm6kernel13GemmUniversalIN4cute5tupleIJiiiiEEENS1_10collective13CollectiveMmaINS1_39MainloopSm90TmaGmmaRmemAWarpSpecializedILi4ENS5_IJNS4_1CILi1EEESB_SB_EEENS1_32KernelTmaWarpSpecializedPingpongEEENS5_IJNSA_ILi64EEENSA_ILi128EEESF_EEENS_10tfloat32_tENS5_IJlSB_lEEESI_NS5_IJSB_llEEENS4_8TiledMMAINS4_8MMA_AtomIJNS4_4SM904GMMA30MMA_64x128x8_F32TF32TF32_RS_TNILNSO_7ScaleInE1ELSQ_1EEEEEENS4_6LayoutISC_NS5_IJNSA_ILi0EEESU_SU_EEEEENS5_IJNS4_10UnderscoreESX_SX_EEEEENS4_13SM90_TMA_LOADENS4_14ComposedLayoutINS4_7SwizzleILi3ELi4ELi3EEENS4_18smem_ptr_flag_bitsILi32EEENST_INS5_IJNSA_ILi8EEENSA_ILi32EEEEEENS5_IJS17_SB_EEEEEEEvNS4_8identityES10_NS11_INS12_ILi1ELi4ELi3EEES15_NST_INS5_IJS16_S16_EEENS5_IJSB_S16_EEEEEEENS4_9Copy_AtomIJNS4_39AutoVectorizingCopyWithAssumedAlignmentILi128EEESI_EEES1C_EENS_8epilogue10collective6detail29Sm90TmaWarpSpecializedAdapterINS1O_15DefaultEpilogueISI_SJ_SJ_NS1N_6thread17LinearCombinationISI_Li1EffLNS1S_9ScaleType4KindE0ELNS_15FloatRoundStyleE2ESI_EENS1_15EpilogueDefaultEEEEEvvEEEEvNT_6ParamsE:
        .type           _ZN7cutlass13device_kernelINS_4gemm6kernel13GemmUniversalIN4cute5tupleIJiiiiEEENS1_10collective13CollectiveMmaINS1_39MainloopSm90TmaGmmaRmemAWarpSpecializedILi4ENS5_IJNS4_1CILi1EEESB_SB_EEENS1_32KernelTmaWarpSpecializedPingpongEEENS5_IJNSA_ILi64EEENSA_ILi128EEESF_EEENS_10tfloat32_tENS5_IJlSB_lEEESI_NS5_IJSB_llEEENS4_8TiledMMAINS4_8MMA_AtomIJNS4_4SM904GMMA30MMA_64x128x8_F32TF32TF32_RS_TNILNSO_7ScaleInE1ELSQ_1EEEEEENS4_6LayoutISC_NS5_IJNSA_ILi0EEESU_SU_EEEEENS5_IJNS4_10UnderscoreESX_SX_EEEEENS4_13SM90_TMA_LOADENS4_14ComposedLayoutINS4_7SwizzleILi3ELi4ELi3EEENS4_18smem_ptr_flag_bitsILi32EEENST_INS5_IJNSA_ILi8EEENSA_ILi32EEEEEENS5_IJS17_SB_EEEEEEEvNS4_8identityES10_NS11_INS12_ILi1ELi4ELi3EEES15_NST_INS5_IJS16_S16_EEENS5_IJSB_S16_EEEEEEENS4_9Copy_AtomIJNS4_39AutoVectorizingCopyWithAssumedAlignmentILi128EEESI_EEES1C_EENS_8epilogue10collective6detail29Sm90TmaWarpSpecializedAdapterINS1O_15DefaultEpilogueISI_SJ_SJ_NS1N_6thread17LinearCombinationISI_Li1EffLNS1S_9ScaleType4KindE0ELNS_15FloatRoundStyleE2ESI_EENS1_15EpilogueDefaultEEEEEvvEEEEvNT_6ParamsE,@function
        .size           _ZN7cutlass13device_kernelINS_4gemm6kernel13GemmUniversalIN4cute5tupleIJiiiiEEENS1_10collective13CollectiveMmaINS1_39MainloopSm90TmaGmmaRmemAWarpSpecializedILi4ENS5_IJNS4_1CILi1EEESB_SB_EEENS1_32KernelTmaWarpSpecializedPingpongEEENS5_IJNSA_ILi64EEENSA_ILi128EEESF_EEENS_10tfloat32_tENS5_IJlSB_lEEESI_NS5_IJSB_llEEENS4_8TiledMMAINS4_8MMA_AtomIJNS4_4SM904GMMA30MMA_64x128x8_F32TF32TF32_RS_TNILNSO_7ScaleInE1ELSQ_1EEEEEENS4_6LayoutISC_NS5_IJNSA_ILi0EEESU_SU_EEEEENS5_IJNS4_10UnderscoreESX_SX_EEEEENS4_13SM90_TMA_LOADENS4_14ComposedLayoutINS4_7SwizzleILi3ELi4ELi3EEENS4_18smem_ptr_flag_bitsILi32EEENST_INS5_IJNSA_ILi8EEENSA_ILi32EEEEEENS5_IJS17_SB_EEEEEEEvNS4_8identityES10_NS11_INS12_ILi1ELi4ELi3EEES15_NST_INS5_IJS16_S16_EEENS5_IJSB_S16_EEEEEEENS4_9Copy_AtomIJNS4_39AutoVectorizingCopyWithAssumedAlignmentILi128EEESI_EEES1C_EENS_8epilogue10collective6detail29Sm90TmaWarpSpecializedAdapterINS1O_15DefaultEpilogueISI_SJ_SJ_NS1N_6thread17LinearCombinationISI_Li1EffLNS1S_9ScaleType4KindE0ELNS_15FloatRoundStyleE2ESI_EENS1_15EpilogueDefaultEEEEEvvEEEEvNT_6ParamsE,(.L_x_211 - _ZN7cutlass13device_kernelINS_4gemm6kernel13GemmUniversalIN4cute5tupleIJiiiiEEENS1_10collective13CollectiveMmaINS1_39MainloopSm90TmaGmmaRmemAWarpSpecializedILi4ENS5_IJNS4_1CILi1EEESB_SB_EEENS1_32KernelTmaWarpSpecializedPingpongEEENS5_IJNSA_ILi64EEENSA_ILi128EEESF_EEENS_10tfloat32_tENS5_IJlSB_lEEESI_NS5_IJSB_llEEENS4_8TiledMMAINS4_8MMA_AtomIJNS4_4SM904GMMA30MMA_64x128x8_F32TF32TF32_RS_TNILNSO_7ScaleInE1ELSQ_1EEEEEENS4_6LayoutISC_NS5_IJNSA_ILi0EEESU_SU_EEEEENS5_IJNS4_10UnderscoreESX_SX_EEEEENS4_13SM90_TMA_LOADENS4_14ComposedLayoutINS4_7SwizzleILi3ELi4ELi3EEENS4_18smem_ptr_flag_bitsILi32EEENST_INS5_IJNSA_ILi8EEENSA_ILi32EEEEEENS5_IJS17_SB_EEEEEEEvNS4_8identityES10_NS11_INS12_ILi1ELi4ELi3EEES15_NST_INS5_IJS16_S16_EEENS5_IJSB_S16_EEEEEEENS4_9Copy_AtomIJNS4_39AutoVectorizingCopyWithAssumedAlignmentILi128EEESI_EEES1C_EENS_8epilogue10collective6detail29Sm90TmaWarpSpecializedAdapterINS1O_15DefaultEpilogueISI_SJ_SJ_NS1N_6thread17LinearCombinationISI_Li1EffLNS1S_9ScaleType4KindE0ELNS_15FloatRoundStyleE2ESI_EENS1_15EpilogueDefaultEEEEEvvEEEEvNT_6ParamsE)
        .other          _ZN7cutlass13device_kernelINS_4gemm6kernel13GemmUniversalIN4cute5tupleIJiiiiEEENS1_10collective13CollectiveMmaINS1_39MainloopSm90TmaGmmaRmemAWarpSpecializedILi4ENS5_IJNS4_1CILi1EEESB_SB_EEENS1_32KernelTmaWarpSpecializedPingpongEEENS5_IJNSA_ILi64EEENSA_ILi128EEESF_EEENS_10tfloat32_tENS5_IJlSB_lEEESI_NS5_IJSB_llEEENS4_8TiledMMAINS4_8MMA_AtomIJNS4_4SM904GMMA30MMA_64x128x8_F32TF32TF32_RS_TNILNSO_7ScaleInE1ELSQ_1EEEEEENS4_6LayoutISC_NS5_IJNSA_ILi0EEESU_SU_EEEEENS5_IJNS4_10UnderscoreESX_SX_EEEEENS4_13SM90_TMA_LOADENS4_14ComposedLayoutINS4_7SwizzleILi3ELi4ELi3EEENS4_18smem_ptr_flag_bitsILi32EEENST_INS5_IJNSA_ILi8EEENSA_ILi32EEEEEENS5_IJS17_SB_EEEEEEEvNS4_8identityES10_NS11_INS12_ILi1ELi4ELi3EEES15_NST_INS5_IJS16_S16_EEENS5_IJSB_S16_EEEEEEENS4_9Copy_AtomIJNS4_39AutoVectorizingCopyWithAssumedAlignmentILi128EEESI_EEES1C_EENS_8epilogue10collective6detail29Sm90TmaWarpSpecializedAdapterINS1O_15DefaultEpilogueISI_SJ_SJ_NS1N_6thread17LinearCombinationISI_Li1EffLNS1S_9ScaleType4KindE0ELNS_15FloatRoundStyleE2ESI_EENS1_15EpilogueDefaultEEEEEvvEEEEvNT_6ParamsE,@"STO_CUDA_ENTRY STV_DEFAULT"
_ZN7cutlass13device_kernelINS_4gemm6kernel13GemmUniversalIN4cute5tupleIJiiiiEEENS1_10collective13CollectiveMmaINS1_39MainloopSm90TmaGmmaRmemAWarpSpecializedILi4ENS5_IJNS4_1CILi1EEESB_SB_EEENS1_32KernelTmaWarpSpecializedPingpongEEENS5_IJNSA_ILi64EEENSA_ILi128EEESF_EEENS_10tfloat32_tENS5_IJlSB_lEEESI_NS5_IJSB_llEEENS4_8TiledMMAINS4_8MMA_AtomIJNS4_4SM904GMMA30MMA_64x128x8_F32TF32TF32_RS_TNILNSO_7ScaleInE1ELSQ_1EEEEEENS4_6LayoutISC_NS5_IJNSA_ILi0EEESU_SU_EEEEENS5_IJNS4_10UnderscoreESX_SX_EEEEENS4_13SM90_TMA_LOADENS4_14ComposedLayoutINS4_7SwizzleILi3ELi4ELi3EEENS4_18smem_ptr_flag_bitsILi32EEENST_INS5_IJNSA_ILi8EEENSA_ILi32EEEEEENS5_IJS17_SB_EEEEEEEvNS4_8identityES10_NS11_INS12_ILi1ELi4ELi3EEES15_NST_INS5_IJS16_S16_EEENS5_IJSB_S16_EEEEEEENS4_9Copy_AtomIJNS4_39AutoVectorizingCopyWithAssumedAlignmentILi128EEESI_EEES1C_EENS_8epilogue10collective6detail29Sm90TmaWarpSpecializedAdapterINS1O_15DefaultEpilogueISI_SJ_SJ_NS1N_6thread17LinearCombinationISI_Li1EffLNS1S_9ScaleType4KindE0ELNS_15FloatRoundStyleE2ESI_EENS1_15EpilogueDefaultEEEEEvvEEEEvNT_6ParamsE:
[----:B------:R-:W0:Y:S01]  /*0000*/  LDC R1, c[0x0][0x28] ;  /* 0x00000a00ff017b82 */ /* 0x000e220000000800 */
[----:B------:R-:W1:Y:S01]  /*0010*/  S2R R0, SR_TID.X ;  /* 0x0000000000007919 */ /* 0x000e620000002100 */
[----:B------:R-:W-:Y:S01]  /*0020*/  ELECT P0, URZ, PT ;  /* 0x00000000003f782f */ /* 0x000fe20003800000 */
[----:B------:R-:W-:Y:S01]  /*0030*/  BSSY B0, `(.L_x_0) ;  /* 0x0000014000007945 */ /* 0x000fe20003800000 */
[----:B-1----:R-:W-:-:S05]  /*0040*/  SHF.R.U32.HI R2, RZ, 0x5, R0 ;  /* 0x00000005ff027819 */ /* 0x002fca0000011600 */
[----:B------:R-:W1:Y:S02]  /*0050*/  SHFL.IDX PT, R3, R2, RZ, 0x1f ;  /* 0x00001fff02037589 */ /* 0x000e6400000e0000 */
[----:B-1----:R-:W-:Y:S02]  /*0060*/  R2UR UR8, R3 ;  /* 0x00000000030872ca */ /* 0x002fe400000e0000 */
[----:B------:R-:W-:-:S05]  /*0070*/  SHF.R.U32.HI R3, RZ, 0x7, R0 ;  /* 0x00000007ff037819 */ /* 0x000fca0000011600 */
[----:B------:R1:W2:Y:S06]  /*0080*/  SHFL.IDX PT, R4, R3, RZ, 0x1f ;  /* 0x00001fff03047589 */ /* 0x0002ac00000e0000 */
[----:B------:R-:W-:Y:S02]  /*0090*/  USHF.R.S32.HI UR4, URZ, 0x1f, UR8 ;  /* 0x0000001f3f047899 */ /* 0x000fe40008011408 */
[----:B------:R-:W-:Y:S02]  /*00a0*/  ISETP.NE.OR P0, PT, RZ, UR8, !P0 ;  /* 0x00000008ff007c0c */ /* 0x000fe4000c705670 */
[----:B------:R-:W-:-:S04]  /*00b0*/  ULEA.HI UR4, UR4, UR8, URZ, 0x2 ;  /* 0x0000000804047291 */ /* 0x000fc8000f8f103f */
[----:B------:R-:W-:-:S04]  /*00c0*/  ULOP3.LUT UR4, UR4, 0xfffffffc, URZ, 0xc0, !UPT ;  /* 0xfffffffc04047892 */ /* 0x000fc8000f8ec03f */
[----:B------:R-:W-:-:S03]  /*00d0*/  UIADD3 UR8, UR8, -UR4, URZ ;  /* 0x8000000408087290 */ /* 0x000fc6000fffe03f */
[----:B01----:R-:W-:Y:S09]  /*00e0*/  @P0 BRA `(.L_x_1) ;  /* 0x0000000000200947 */ /* 0x003ff20003800000 */
[----:B------:R-:W-:Y:S02]  /*00f0*/  ULDC.64 UR4, c[0x0][0x198] ;  /* 0x0000660000047ab9 */ /* 0x000fe40000000a00 */
[----:B------:R-:W-:Y:S02]  /*0100*/  UIADD3 UR6, UP0, UR4, 0xf0, URZ ;  /* 0x000000f004067890 */ /* 0x000fe4000ff1e03f */
[----:B------:R-:W-:Y:S02]  /*0110*/  UIADD3 UR4, UP1, UR4, 0x1f0, URZ ;  /* 0x000001f004047890 */ /* 0x000fe4000ff3e03f */
[----:B------:R-:W-:Y:S02]  /*0120*/  UIADD3.X UR7, URZ, UR5, URZ, UP0, !UPT ;  /* 0x000000053f077290 */ /* 0x000fe400087fe43f */
[----:B------:R-:W-:-:S07]  /*0130*/  UIADD3.X UR5, URZ, UR5, URZ, UP1, !UPT ;  /* 0x000000053f057290 */ /* 0x000fce0008ffe43f */
[----:B------:R0:W-:Y:S02]  /*0140*/  UTMACCTL.PF [UR6] ;  /* 0x00000000060079b9 */ /* 0x0001e40008040000 */
[----:B------:R0:W-:Y:S02]  /*0150*/  UTMACCTL.PF [UR4] ;  /* 0x00000000040079b9 */ /* 0x0001e40008040000 */
[----:B0-----:R-:W-:Y:S01]  /*0160*/  NOP ;  /* 0x0000000000007918 */ /* 0x001fe20000000000 */
.L_x_1:
[----:B------:R-:W-:Y:S05]  /*0170*/  BSYNC B0 ;  /* 0x0000000000007941 */ /* 0x000fea0003800000 */
.L_x_0:
[----:B------:R-:W0:Y:S01]  /*0180*/  SHFL.IDX PT, R5, R2, RZ, 0x1f ;  /* 0x00001fff02057589 */ /* 0x000e2200000e0000 */
[----:B--2---:R-:W-:Y:S01]  /*0190*/  R2UR UR15, R4 ;  /* 0x00000000040f72ca */ /* 0x004fe200000e0000 */
[----:B------:R-:W-:-:S04]  /*01a0*/  UISETP.NE.AND UP0, UPT, UR8, 0x3, UPT ;  /* 0x000000030800788c */ /* 0x000fc8000bf05270 */
[----:B------:R-:W-:-:S08]  /*01b0*/  UISETP.EQ.OR UP0, UPT, UR8, URZ, !UP0 ;  /* 0x0000003f0800728c */ /* 0x000fd0000c702670 */
[----:B------:R-:W-:Y:S02]  /*01c0*/  UIADD3 UR18, UR15, -0x1, URZ ;  /* 0xffffffff0f127890 */ /* 0x000fe4000fffe03f */
[----:B------:R-:W-:Y:S02]  /*01d0*/  UISETP.EQ.AND UP0, UPT, UR15, URZ, UP0 ;  /* 0x0000003f0f00728c */ /* 0x000fe40008702270 */
[----:B------:R-:W-:Y:S02]  /*01e0*/  UISETP.GE.U32.AND UP1, UPT, UR18, 0x2, UPT ;  /* 0x000000021200788c */ /* 0x000fe4000bf26070 */
[----:B------:R-:W-:Y:S01]  /*01f0*/  USEL UR39, URZ, 0x1, !UP0 ;  /* 0x000000013f277887 */ /* 0x000fe2000c000000 */
[----:B0-----:R-:W-:-:S03]  /*0200*/  ISETP.NE.AND P0, PT, R5, RZ, PT ;  /* 0x000000ff0500720c */ /* 0x001fc60003f05270 */
[----:B------:R-:W-:-:S10]  /*0210*/  USEL UR39, UR39, 0x2, UP1 ;  /* 0x0000000227277887 */ /* 0x000fd40008800000 */
[----:B------:R-:W-:Y:S05]  /*0220*/  @P0 BRA `(.L_x_2) ;  /* 0x0000000000580947 */ /* 0x000fea0003800000 */
[----:B------:R-:W0:Y:S01]  /*0230*/  S2UR UR9, SR_CgaCtaId ;  /* 0x00000000000979c3 */ /* 0x000e220000008800 */
[----:B------:R-:W-:Y:S01]  /*0240*/  UMOV UR4, 0x400 ;  /* 0x0000040000047882 */ /* 0x000fe20000000000 */
[----:B------:R-:W-:Y:S01]  /*0250*/  UMOV UR5, 0x1 ;  /* 0x0000000100057882 */ /* 0x000fe20000000000 */
[----:B------:R-:W-:Y:S01]  /*0260*/  UMOV UR6, 0x80 ;  /* 0x0000008000067882 */ /* 0x000fe20000000000 */
[----:B------:R-:W-:Y:S01]  /*0270*/  ELECT P0, URZ, PT ;  /* 0x00000000003f782f */ /* 0x000fe20003800000 */
[----:B------:R-:W-:-:S04]  /*0280*/  UIADD3 UR6, -UR6, 0x100000, URZ ;  /* 0x0010000006067890 */ /* 0x000fc8000fffe13f */
[----:B------:R-:W-:Y:S02]  /*0290*/  USHF.L.U32 UR7, UR6, 0xb, URZ ;  /* 0x0000000b06077899 */ /* 0x000fe4000800063f */
[----:B------:R-:W-:Y:S02]  /*02a0*/  USHF.L.U32 UR6, UR6, 0x1, URZ ;  /* 0x0000000106067899 */ /* 0x000fe4000800063f */
[----:B0-----:R-:W-:Y:S02]  /*02b0*/  ULEA UR9, UR9, UR4, 0x18 ;  /* 0x0000000409097291 */ /* 0x001fe4000f8ec03f */
[----:B------:R-:W-:-:S04]  /*02c0*/  UIADD3 UR4, -UR5, 0x100000, URZ ;  /* 0x0010000005047890 */ /* 0x000fc8000fffe13f */
[----:B------:R-:W-:Y:S02]  /*02d0*/  USHF.L.U32 UR5, UR4, 0xb, URZ ;  /* 0x0000000b04057899 */ /* 0x000fe4000800063f */
[----:B------:R-:W-:Y:S01]  /*02e0*/  USHF.L.U32 UR4, UR4, 0x1, URZ ;  /* 0x0000000104047899 */ /* 0x000fe2000800063f */
[----:B------:R-:W0:Y:S11]  /*02f0*/  FENCE.VIEW.ASYNC.S ;  /* 0x00000000000073c6 */ /* 0x000e360000000000 */
[----:B0-----:R0:W1:Y:S01]  /*0300*/  SYNCS.EXCH.64 URZ, [UR9], UR4 ;  /* 0x00000004093f75b2 */ /* 0x0010620008000100 */
[----:B------:R0:W2:Y:S01]  /*0310*/  SYNCS.EXCH.64 URZ, [UR9+0x20], UR6 ;  /* 0x00002006093f75b2 */ /* 0x0000a20008000100 */
[----:B------:R0:W3:Y:S01]  /*0320*/  SYNCS.EXCH.64 URZ, [UR9+0x8], UR4 ;  /* 0x00000804093f75b2 */ /* 0x0000e20008000100 */
[----:B------:R0:W4:Y:S01]  /*0330*/  SYNCS.EXCH.64 URZ, [UR9+0x28], UR6 ;  /* 0x00002806093f75b2 */ /* 0x0001220008000100 */
[----:B------:R0:W0:Y:S01]  /*0340*/  SYNCS.EXCH.64 URZ, [UR9+0x10], UR4 ;  /* 0x00001004093f75b2 */ /* 0x0000220008000100 */
[----:B------:R0:W0:Y:S01]  /*0350*/  SYNCS.EXCH.64 URZ, [UR9+0x30], UR6 ;  /* 0x00003006093f75b2 */ /* 0x0000220008000100 */
[----:B------:R0:W0:Y:S01]  /*0360*/  SYNCS.EXCH.64 URZ, [UR9+0x18], UR4 ;  /* 0x00001804093f75b2 */ /* 0x0000220008000100 */
[----:B------:R0:W0:Y:S01]  /*0370*/  SYNCS.EXCH.64 URZ, [UR9+0x38], UR6 ;  /* 0x00003806093f75b2 */ /* 0x0000220008000100 */
[----:B------:R-:W-:Y:S01]  /*0380*/  NOP ;  /* 0x0000000000007918 */ /* 0x000fe20000000000 */
.L_x_2:
[----:B------:R-:W5:Y:S01]  /*0390*/  SHFL.IDX PT, R5, R2, RZ, 0x1f ;  /* 0x00001fff02057589 */ /* 0x000f6200000e0000 */
[----:B------:R-:W-:Y:S01]  /*03a0*/  ELECT P0, URZ, PT ;  /* 0x00000000003f782f */ /* 0x000fe20003800000 */
[----:B------:R-:W-:Y:S01]  /*03b0*/  NOP ;  /* 0x0000000000007918 */ /* 0x000fe20000000000 */
[----:B------:R-:W-:Y:S01]  /*03c0*/  ELECT P1, URZ, PT ;  /* 0x00000000003f782f */ /* 0x000fe20003820000 */
[----:B------:R-:W1:Y:S01]  /*03d0*/  SHFL.IDX PT, R4, R2, RZ, 0x1f ;  /* 0x00001fff02047589 */ /* 0x000e6200000e0000 */
[----:B0-----:R-:W-:Y:S01]  /*03e0*/  UMOV UR4, 0x20 ;  /* 0x0000002000047882 */ /* 0x001fe20000000000 */
[----:B------:R-:W-:Y:S01]  /*03f0*/  UMOV UR12, 0x80 ;  /* 0x00000080000c7882 */ /* 0x000fe20000000000 */
[----:B------:R-:W-:Y:S01]  /*0400*/  NOP ;  /* 0x0000000000007918 */ /* 0x000fe20000000000 */
[----:B------:R0:W2:Y:S01]  /*0410*/  SHFL.IDX PT, R98, R3, RZ, 0x1f ;  /* 0x00001fff03627589 */ /* 0x0000a200000e0000 */
[----:B------:R-:W-:Y:S01]  /*0420*/  ULDC.64 UR54, c[0x0][0x208] ;  /* 0x0000820000367ab9 */ /* 0x000fe20000000a00 */
[----:B0-----:R-:W-:-:S04]  /*0430*/  SHF.R.S32.HI R3, RZ, 0x1f, R0 ;  /* 0x0000001fff037819 */ /* 0x001fc80000011400 */
[----:B------:R-:W-:Y:S02]  /*0440*/  LEA.HI R3, R3, R0, RZ, 0x7 ;  /* 0x0000000003037211 */ /* 0x000fe400078f38ff */
[----:B-----5:R-:W-:Y:S02]  /*0450*/  ISETP.NE.OR P0, PT, R5, RZ, !P0 ;  /* 0x000000ff0500720c */ /* 0x020fe40004705670 */
[----:B------:R-:W-:Y:S02]  /*0460*/  LOP3.LUT R3, R3, 0xffffff80, RZ, 0xc0, !PT ;  /* 0xffffff8003037812 */ /* 0x000fe400078ec0ff */
[----:B-1----:R-:W-:-:S03]  /*0470*/  ISETP.NE.OR P1, PT, R4, RZ, !P1 ;  /* 0x000000ff0400720c */ /* 0x002fc60004f25670 */
[----:B------:R-:W-:-:S06]  /*0480*/  IMAD.IADD R22, R0, 0x1, -R3 ;  /* 0x0000000100167824 */ /* 0x000fcc00078e0a03 */
[----:B------:R-:W-:-:S04]  /*0490*/  VOTEU.ALL UP0, P0 ;  /* 0x00000000003f7886 */ /* 0x000fc80000000000 */
[----:B------:R-:W-:Y:S01]  /*04a0*/  VOTEU.ALL UP1, P1 ;  /* 0x00000000003f7886 */ /* 0x000fe20000820000 */
[----:B------:R-:W0:Y:S01]  /*04b0*/  @!UP0 S2UR UR7, SR_CgaCtaId ;  /* 0x00000000000789c3 */ /* 0x000e220000008800 */
[----:B------:R-:W-:Y:S01]  /*04c0*/  @!UP0 UMOV UR6, 0x400 ;  /* 0x0000040000068882 */ /* 0x000fe20000000000 */
[----:B------:R-:W-:-:S04]  /*04d0*/  @!UP0 UIADD3 UR4, -UR4, 0x100000, URZ ;  /* 0x0010000004048890 */ /* 0x000fc8000fffe13f */
[----:B------:R-:W-:Y:S02]  /*04e0*/  @!UP0 USHF.L.U32 UR5, UR4, 0xb, URZ ;  /* 0x0000000b04058899 */ /* 0x000fe4000800063f */
[----:B------:R-:W-:Y:S01]  /*04f0*/  @!UP0 USHF.L.U32 UR4, UR4, 0x1, URZ ;  /* 0x0000000104048899 */ /* 0x000fe2000800063f */
[----:B------:R-:W-:Y:S01]  /*0500*/  @!UP1 UMOV UR10, 0x400 ;  /* 0x00000400000a9882 */ /* 0x000fe20000000000 */
[----:B------:R-:W-:Y:S01]  /*0510*/  VOTEU.ALL UP2, P1 ;  /* 0x00000000003f7886 */ /* 0x000fe20000840000 */
[----:B------:R-:W-:Y:S01]  /*0520*/  VOTEU.ALL UP3, P1 ;  /* 0x00000000003f7886 */ /* 0x000fe20000860000 */
[----:B------:R-:W-:Y:S01]  /*0530*/  VOTEU.ALL UP4, P1 ;  /* 0x00000000003f7886 */ /* 0x000fe20000880000 */
[----:B------:R-:W1:Y:S01]  /*0540*/  @!UP1 S2UR UR11, SR_CgaCtaId ;  /* 0x00000000000b99c3 */ /* 0x000e620000008800 */
[----:B------:R-:W-:Y:S01]  /*0550*/  VOTEU.ALL UP5, P1 ;  /* 0x00000000003f7886 */ /* 0x000fe200008a0000 */
[----:B------:R-:W-:Y:S01]  /*0560*/  ISETP.NE.AND P1, PT, RZ, UR15, PT ;  /* 0x0000000fff007c0c */ /* 0x000fe2000bf25270 */
[----:B0-----:R-:W-:-:S02]  /*0570*/  @!UP0 ULEA UR9, UR7, UR6, 0x18 ;  /* 0x0000000607098291 */ /* 0x001fc4000f8ec03f */
[----:B------:R-:W-:-:S04]  /*0580*/  @!UP1 UIADD3 UR6, -UR12, 0x100000, URZ ;  /* 0x001000000c069890 */ /* 0x000fc8000fffe13f */
[----:B------:R-:W-:Y:S02]  /*0590*/  @!UP1 USHF.L.U32 UR7, UR6, 0xb, URZ ;  /* 0x0000000b06079899 */ /* 0x000fe4000800063f */
[----:B------:R-:W-:Y:S01]  /*05a0*/  @!UP1 USHF.L.U32 UR6, UR6, 0x1, URZ ;  /* 0x0000000106069899 */ /* 0x000fe2000800063f */
[----:B------:R-:W-:Y:S01]  /*05b0*/  VOTEU.ALL UP0, P0 ;  /* 0x00000000003f7886 */ /* 0x000fe20000000000 */
[----:B-1----:R-:W-:Y:S01]  /*05c0*/  @!UP1 ULEA UR10, UR11, UR10, 0x18 ;  /* 0x0000000a0b0a9291 */ /* 0x002fe2000f8ec03f */
[----:B------:R-:W-:Y:S01]  /*05d0*/  VOTEU.ALL UP1, P0 ;  /* 0x00000000003f7886 */ /* 0x000fe20000020000 */
[----:B------:R-:W0:Y:S02]  /*05e0*/  FENCE.VIEW.ASYNC.S ;  /* 0x00000000000073c6 */ /* 0x000e240000000000 */
[----:B0-----:R-:W2:Y:S02]  /*05f0*/  @!UP0 SYNCS.EXCH.64 URZ, [UR9+0x70], UR4 ;  /* 0x00007004093f85b2 */ /* 0x001ea40008000100 */
[----:B------:R0:W2:Y:S01]  /*0600*/  @!UP1 SYNCS.EXCH.64 URZ, [UR9+0x78], UR4 ;  /* 0x00007804093f95b2 */ /* 0x0000a20008000100 */
[----:B------:R-:W-:Y:S01]  /*0610*/  NOP ;  /* 0x0000000000007918 */ /* 0x000fe20000000000 */
[----:B0-----:R-:W-:-:S02]  /*0620*/  ULDC.64 UR4, c[0x0][0x598] ;  /* 0x0001660000047ab9 */ /* 0x001fc40000000a00 */
[----:B------:R-:W-:Y:S02]  /*0630*/  ISETP.NE.U32.AND P0, PT, RZ, UR4, PT ;  /* 0x00000004ff007c0c */ /* 0x000fe4000bf05070 */
[----:B------:R0:W2:Y:S02]  /*0640*/  @!UP2 SYNCS.EXCH.64 URZ, [UR10+0x50], UR6 ;  /* 0x000050060a3fa5b2 */ /* 0x0000a40008000100 */
[----:B------:R-:W-:Y:S01]  /*0650*/  ISETP.NE.AND.EX P0, PT, RZ, UR5, PT, P0 ;  /* 0x00000005ff007c0c */ /* 0x000fe2000bf05300 */
[----:B------:R0:W2:Y:S01]  /*0660*/  @!UP3 SYNCS.EXCH.64 URZ, [UR10+0x58], UR6 ;  /* 0x000058060a3fb5b2 */ /* 0x0000a20008000100 */
[----:B------:R0:W2:Y:S01]  /*0670*/  @!UP4 SYNCS.EXCH.64 URZ, [UR10+0x60], UR6 ;  /* 0x000060060a3fc5b2 */ /* 0x0000a20008000100 */
[----:B------:R0:W2:Y:S01]  /*0680*/  @!UP5 SYNCS.EXCH.64 URZ, [UR10+0x68], UR6 ;  /* 0x000068060a3fd5b2 */ /* 0x0000a20008000100 */
[----:B------:R-:W-:Y:S01]  /*0690*/  NOP ;  /* 0x0000000000007918 */ /* 0x000fe20000000000 */
[----:B--234-:R-:W-:Y:S08]  /*06a0*/  BAR.SYNC.DEFER_BLOCKING 0x0 ;  /* 0x0000000000007b1d */ /* 0x01cff00000010000 */
[----:B0-----:R-:W-:Y:S05]  /*06b0*/  @!P0 BRA `(.L_x_3) ;  /* 0x00000000001c8947 */ /* 0x001fea0003800000 */
[----:B------:R-:W0:Y:S02]  /*06c0*/  LDC.64 R2, c[0x0][0x598] ;  /* 0x00016600ff027b82 */ /* 0x000e240000000a00 */
[----:B0-----:R-:W2:Y:S02]  /*06d0*/  LDG.E.64 R2, desc[UR54][R2.64] ;  /* 0x0000003602027981 */ /* 0x001ea4000c1e1b00 */
[----:B--2---:R-:W-:-:S04]  /*06e0*/  ISETP.NE.U32.AND P0, PT, R2, RZ, PT ;  /* 0x000000ff0200720c */ /* 0x004fc80003f05070 */
[----:B------:R-:W-:-:S13]  /*06f0*/  ISETP.NE.AND.EX P0, PT, R3, RZ, PT, P0 ;  /* 0x000000ff0300720c */ /* 0x000fda0003f05300 */
[----:B------:R-:W-:Y:S05]  /*0700*/  @!P0 BRA `(.L_x_3) ;  /* 0x0000000000088947 */ /* 0x000fea0003800000 */
[----:B------:R1:W5:Y:S01]  /*0710*/  LD.E R88, desc[UR54][R2.64] ;  /* 0x0000003602587980 */ /* 0x000362000c101900 */
[----:B------:R-:W-:Y:S05]  /*0720*/  BRA `(.L_x_4) ;  /* 0x0000000000247947 */ /* 0x000fea0003800000 */
.L_x_3:
[----:B------:R-:W-:Y:S02]  /*0730*/  ULDC.64 UR4, c[0x0][0x588] ;  /* 0x0001620000047ab9 */ /* 0x000fe40000000a00 */
[----:B------:R-:W-:-:S04]  /*0740*/  ISETP.NE.U32.AND P0, PT, RZ, UR4, PT ;  /* 0x00000004ff007c0c */ /* 0x000fc8000bf05070 */
[----:B------:R-:W-:-:S13]  /*0750*/  ISETP.NE.AND.EX P0, PT, RZ, UR5, PT, P0 ;  /* 0x00000005ff007c0c */ /* 0x000fda000bf05300 */
[----:B------:R-:W-:Y:S05]  /*0760*/  @!P0 BRA `(.L_x_5) ;  /* 0x00000000000c8947 */ /* 0x000fea0003800000 */
[----:B------:R-:W0:Y:S02]  /*0770*/  LDC.64 R88, c[0x0][0x588] ;  /* 0x00016200ff587b82 */ /* 0x000e240000000a00 */
[----:B0-----:R0:W5:Y:S01]  /*0780*/  LDG.E R88, desc[UR54][R88.64] ;  /* 0x0000003658587981 */ /* 0x001162000c1e1900 */
[----:B------:R-:W-:Y:S05]  /*0790*/  BRA `(.L_x_4) ;  /* 0x0000000000087947 */ /* 0x000fea0003800000 */
.L_x_5:
[----:B------:R-:W-:Y:S02]  /*07a0*/  ULDC UR4, c[0x0][0x580] ;  /* 0x0001600000047ab9 */ /* 0x000fe40000000800 */
[----:B------:R-:W-:-:S07]  /*07b0*/  IMAD.U32 R88, RZ, RZ, UR4 ;  /* 0x00000004ff587e24 */ /* 0x000fce000f8e00ff */
.L_x_4:
[----:B------:R-:W-:Y:S02]  /*07c0*/  ULDC.64 UR4, c[0x0][0x5a0] ;  /* 0x0001680000047ab9 */ /* 0x000fe40000000a00 */
[----:B------:R-:W-:-:S04]  /*07d0*/  ISETP.NE.U32.AND P0, PT, RZ, UR4, PT ;  /* 0x00000004ff007c0c */ /* 0x000fc8000bf05070 */
[----:B------:R-:W-:-:S13]  /*07e0*/  ISETP.NE.AND.EX P0, PT, RZ, UR5, PT, P0 ;  /* 0x00000005ff007c0c */ /* 0x000fda000bf05300 */
[----:B------:R-:W-:Y:S05]  /*07f0*/  @!P0 BRA `(.L_x_6) ;  /* 0x00000000001c8947 */ /* 0x000fea0003800000 */
[----:B-1----:R-:W1:Y:S02]  /*0800*/  LDC.64 R2, c[0x0][0x5a0] ;  /* 0x00016800ff027b82 */ /* 0x002e640000000a00 */
[----:B-1----:R-:W2:Y:S02]  /*0810*/  LDG.E.64 R2, desc[UR54][R2.64] ;  /* 0x0000003602027981 */ /* 0x002ea4000c1e1b00 */
[----:B--2---:R-:W-:-:S04]  /*0820*/  ISETP.NE.U32.AND P0, PT, R2, RZ, PT ;  /* 0x000000ff0200720c */ /* 0x004fc80003f05070 */
[----:B------:R-:W-:-:S13]  /*0830*/  ISETP.NE.AND.EX P0, PT, R3, RZ, PT, P0 ;  /* 0x000000ff0300720c */ /* 0x000fda0003f05300 */
[----:B------:R-:W-:Y:S05]  /*0840*/  @!P0 BRA `(.L_x_6) ;  /* 0x0000000000088947 */ /* 0x000fea0003800000 */
[----:B0-----:R2:W5:Y:S01]  /*0850*/  LD.E R89, desc[UR54][R2.64] ;  /* 0x0000003602597980 */ /* 0x001562000c101900 */
[----:B------:R-:W-:Y:S05]  /*0860*/  BRA `(.L_x_7) ;  /* 0x0000000000247947 */ /* 0x000fea0003800000 */
.L_x_6:
[----:B------:R-:W-:Y:S02]  /*0870*/  ULDC.64 UR4, c[0x0][0x590] ;  /* 0x0001640000047ab9 */ /* 0x000fe40000000a00 */
[----:B------:R-:W-:-:S04]  /*0880*/  ISETP.NE.U32.AND P0, PT, RZ, UR4, PT ;  /* 0x00000004ff007c0c */ /* 0x000fc8000bf05070 */
[----:B------:R-:W-:-:S13]  /*0890*/  ISETP.NE.AND.EX P0, PT, RZ, UR5, PT, P0 ;  /* 0x00000005ff007c0c */ /* 0x000fda000bf05300 */
[----:B------:R-:W-:Y:S05]  /*08a0*/  @!P0 BRA `(.L_x_8) ;  /* 0x00000000000c8947 */ /* 0x000fea0003800000 */
[----:B-1----:R-:W0:Y:S02]  /*08b0*/  LDC.64 R2, c[0x0][0x590] ;  /* 0x00016400ff027b82 */ /* 0x002e240000000a00 */
[----:B0-----:R0:W5:Y:S01]  /*08c0*/  LDG.E R89, desc[UR54][R2.64] ;  /* 0x0000003602597981 */ /* 0x001162000c1e1900 */
[----:B------:R-:W-:Y:S05]  /*08d0*/  BRA `(.L_x_7) ;  /* 0x0000000000087947 */ /* 0x000fea0003800000 */
.L_x_8:
[----:B------:R-:W-:Y:S02]  /*08e0*/  ULDC UR4, c[0x0][0x584] ;  /* 0x0001610000047ab9 */ /* 0x000fe40000000800 */
[----:B0-----:R-:W-:-:S07]  /*08f0*/  IMAD.U32 R89, RZ, RZ, UR4 ;  /* 0x00000004ff597e24 */ /* 0x001fce000f8e00ff */
.L_x_7:
[----:B------:R-:W3:Y:S01]  /*0900*/  S2UR UR10, SR_CTAID.Y ;  /* 0x00000000000a79c3 */ /* 0x000ee20000002600 */
[----:B------:R-:W-:Y:S01]  /*0910*/  ULDC UR5, c[0x0][0x65c] ;  /* 0x0001970000057ab9 */ /* 0x000fe20000000800 */
[----:B------:R-:W-:Y:S01]  /*0920*/  UISETP.NE.AND UP0, UPT, UR15, 0x2, UPT ;  /* 0x000000020f00788c */ /* 0x000fe2000bf05270 */
[----:B------:R-:W-:Y:S01]  /*0930*/  IMAD.MOV.U32 R18, RZ, RZ, -0x1 ;  /* 0xffffffffff127424 */ /* 0x000fe200078e00ff */
[----:B------:R-:W-:Y:S01]  /*0940*/  UISETP.NE.AND UP2, UPT, UR5, 0x1, UPT ;  /* 0x000000010500788c */ /* 0x000fe2000bf45270 */
[----:B------:R-:W-:-:S03]  /*0950*/  IMAD.MOV.U32 R19, RZ, RZ, -0x1 ;  /* 0xffffffffff137424 */ /* 0x000fc600078e00ff */
[----:B------:R-:W4:Y:S01]  /*0960*/  S2UR UR4, SR_CTAID.X ;  /* 0x00000000000479c3 */ /* 0x000f220000002500 */
[----:B------:R-:W-:-:S06]  /*0970*/  UP2UR UR45, UPR, URZ, 0x4 ;  /* 0x000000043f2d7883 */ /* 0x000fcc0008000000 */
[----:B------:R-:W-:Y:S01]  /*0980*/  @UP2 ULDC UR12, c[0x0][0x10] ;  /* 0x00000400000c2ab9 */ /* 0x000fe20000000800 */
[----:B------:R-:W-:Y:S01]  /*0990*/  @UP2 UMOV UR7, URZ ;  /* 0x0000003f00072c82 */ /* 0x000fe20008000000 */
[----:B------:R-:W-:Y:S01]  /*09a0*/  @UP2 UMOV UR5, URZ ;  /* 0x0000003f00052c82 */ /* 0x000fe20008000000 */
[----:B012---:R-:W0:Y:S01]  /*09b0*/  LDC.64 R2, c[0x0][0x650] ;  /* 0x00019400ff027b82 */ /* 0x007e220000000a00 */
[----:B---3--:R-:W-:Y:S02]  /*09c0*/  @UP2 UMOV UR9, UR10 ;  /* 0x0000000a00092c82 */ /* 0x008fe40008000000 */
[----:B------:R-:W-:Y:S01]  /*09d0*/  @UP2 UMOV UR6, UR9 ;  /* 0x0000000900062c82 */ /* 0x000fe20008000000 */
[----:B------:R-:W-:Y:S01]  /*09e0*/  @!UP2 UMOV UR9, UR10 ;  /* 0x0000000a0009ac82 */ /* 0x000fe20008000000 */
[----:B----4-:R-:W-:-:S03]  /*09f0*/  @UP2 UIMAD.WIDE.U32 UR12, UR4, UR12, UR6 ;  /* 0x0000000c040c22a5 */ /* 0x010fc6000f8e0006 */
[----:B------:R-:W-:Y:S01]  /*0a00*/  @!UP2 ULDC UR6, c[0x0][0xc] ;  /* 0x000003000006aab9 */ /* 0x000fe20000000800 */
[----:B------:R-:W-:Y:S01]  /*0a10*/  @UP2 UIADD3 UR14, UR13, UR5, URZ ;  /* 0x000000050d0e2290 */ /* 0x000fe2000fffe03f */
[----:B------:R-:W-:Y:S02]  /*0a20*/  ULDC UR10, c[0x0][0xc] ;  /* 0x00000300000a7ab9 */ /* 0x000fe40000000800 */
[----:B------:R-:W-:Y:S01]  /*0a30*/  UMOV UR5, URZ ;  /* 0x0000003f00057c82 */ /* 0x000fe20008000000 */
[----:B------:R-:W-:Y:S01]  /*0a40*/  ULDC UR11, c[0x0][0x10] ;  /* 0x00000400000b7ab9 */ /* 0x000fe20000000800 */
[----:B------:R-:W-:Y:S02]  /*0a50*/  @!UP2 UIMAD.WIDE.U32 UR6, UR6, UR9, UR4 ;  /* 0x000000090606a2a5 */ /* 0x000fe4000f8e0004 */
[----:B------:R-:W-:Y:S01]  /*0a60*/  UIMAD.WIDE.U32 UR10, UR10, UR11, URZ ;  /* 0x0000000b0a0a72a5 */ /* 0x000fe2000f8e003f */
[----:B------:R-:W-:-:S03]  /*0a70*/  ULDC UR13, c[0x0][0x14] ;  /* 0x00000500000d7ab9 */ /* 0x000fc60000000800 */
[----:B------:R-:W-:Y:S02]  /*0a80*/  UIMAD.WIDE.U32 UR46, UR10, UR13, URZ ;  /* 0x0000000d0a2e72a5 */ /* 0x000fe4000f8e003f */
[----:B------:R-:W-:Y:S01]  /*0a90*/  UIMAD UR37, UR11, UR13, URZ ;  /* 0x0000000d0b2572a4 */ /* 0x000fe2000f8e023f */
[----:B------:R-:W-:Y:S01]  /*0aa0*/  @!UP2 UMOV UR12, UR6 ;  /* 0x00000006000cac82 */ /* 0x000fe20008000000 */
[----:B------:R-:W-:Y:S02]  /*0ab0*/  @!UP2 UMOV UR14, UR7 ;  /* 0x00000007000eac82 */ /* 0x000fe40008000000 */
[----:B------:R-:W-:Y:S02]  /*0ac0*/  UIADD3 UR37, UR47, UR37, URZ ;  /* 0x000000252f257290 */ /* 0x000fe4000fffe03f */
[----:B------:R-:W-:-:S04]  /*0ad0*/  UIADD3 UR6, UP1, UR12, UR46, URZ ;  /* 0x0000002e0c067290 */ /* 0x000fc8000ff3e03f */
[----:B------:R-:W-:Y:S02]  /*0ae0*/  UIADD3.X UR7, UR14, UR37, URZ, UP1, !UPT ;  /* 0x000000250e077290 */ /* 0x000fe40008ffe43f */
[----:B------:R-:W-:Y:S02]  /*0af0*/  USEL UR6, UR6, UR12, !UP0 ;  /* 0x0000000c06067287 */ /* 0x000fe4000c000000 */
[----:B------:R-:W-:-:S04]  /*0b00*/  USEL UR7, UR7, UR14, !UP0 ;  /* 0x0000000e07077287 */ /* 0x000fc8000c000000 */
[----:B0-----:R-:W-:Y:S01]  /*0b10*/  ISETP.LE.U32.AND P0, PT, R2, UR6, PT ;  /* 0x0000000602007c0c */ /* 0x001fe2000bf03070 */
[----:B------:R-:W-:Y:S02]  /*0b20*/  IMAD.U32 R16, RZ, RZ, UR6 ;  /* 0x00000006ff107e24 */ /* 0x000fe4000f8e00ff */
[----:B------:R-:W-:Y:S02]  /*0b30*/  IMAD.U32 R2, RZ, RZ, UR7 ;  /* 0x00000007ff027e24 */ /* 0x000fe4000f8e00ff */
[----:B------:R-:W-:-:S03]  /*0b40*/  IMAD.U32 R17, RZ, RZ, UR7 ;  /* 0x00000007ff117e24 */ /* 0x000fc6000f8e00ff */
[----:B------:R-:W-:Y:S01]  /*0b50*/  ISETP.GE.U32.AND.EX P0, PT, R2, R3, PT, P0 ;  /* 0x000000030200720c */ /* 0x000fe20003f06100 */
[----:B------:R-:W-:Y:S01]  /*0b60*/  IMAD.MOV.U32 R2, RZ, RZ, -0x1 ;  /* 0xffffffffff027424 */ /* 0x000fe200078e00ff */
[----:B------:R-:W-:-:S11]  /*0b70*/  PRMT R3, RZ, 0x7610, R3 ;  /* 0x00007610ff037816 */ /* 0x000fd60000000003 */
[----:B------:R-:W-:Y:S05]  /*0b80*/  @P0 BRA `(.L_x_9) ;  /* 0x00000004008c0947 */ /* 0x000fea0003800000 */
[----:B------:R-:W-:Y:S01]  /*0b90*/  I2FP.F32.U32 R2, UR4 ;  /* 0x0000000400027c45 */ /* 0x000fe20008201000 */
[----:B------:R-:W-:Y:S01]  /*0ba0*/  ULDC.64 UR16, c[0x0][0x628] ;  /* 0x00018a0000107ab9 */ /* 0x000fe20000000a00 */
[----:B------:R-:W-:Y:S01]  /*0bb0*/  ULDC UR6, c[0x0][0x150] ;  /* 0x0000540000067ab9 */ /* 0x000fe20000000800 */
[----:B------:R-:W-:Y:S01]  /*0bc0*/  ISETP.NE.U32.AND P0, PT, RZ, UR16, PT ;  /* 0x00000010ff007c0c */ /* 0x000fe2000bf05070 */
[----:B------:R-:W-:Y:S01]  /*0bd0*/  ULDC UR15, c[0x0][0x630] ;  /* 0x00018c00000f7ab9 */ /* 0x000fe20000000800 */
[----:B------:R-:W-:Y:S01]  /*0be0*/  FMUL R2, R2, UR6 ;  /* 0x0000000602027c20 */ /* 0x000fe20008400000 */
[----:B------:R-:W-:Y:S01]  /*0bf0*/  R2UR UR19, R16 ;  /* 0x00000000101372ca */ /* 0x000fe200000e0000 */
[----:B------:R-:W-:Y:S01]  /*0c00*/  ULDC UR21, c[0x0][0x154] ;  /* 0x0000550000157ab9 */ /* 0x000fe20000000800 */
[----:B------:R-:W-:Y:S01]  /*0c10*/  ISETP.NE.AND.EX P0, PT, RZ, UR17, PT, P0 ;  /* 0x00000011ff007c0c */ /* 0x000fe2000bf05300 */
[----:B------:R0:W1:Y:S01]  /*0c20*/  F2I.U32.TRUNC.NTZ R3, R2 ;  /* 0x0000000200037305 */ /* 0x000062000020f000 */
[----:B------:R-:W-:-:S02]  /*0c30*/  R2UR UR20, R17 ;  /* 0x00000000111472ca */ /* 0x000fc400000e0000 */
[----:B------:R-:W-:Y:S02]  /*0c40*/  R2UR UR6, R16 ;  /* 0x00000000100672ca */ /* 0x000fe400000e0000 */
[----:B------:R-:W-:-:S07]  /*0c50*/  R2UR UR7, R17 ;  /* 0x00000000110772ca */ /* 0x000fce00000e0000 */
[----:B0-----:R-:W-:Y:S08]  /*0c60*/  @!P0 BRA `(.L_x_10) ;  /* 0x0000000000308947 */ /* 0x001ff00003800000 */
[----:B------:R-:W-:Y:S01]  /*0c70*/  R2UR UR6, R16 ;  /* 0x00000000100672ca */ /* 0x000fe200000e0000 */
[----:B------:R-:W-:Y:S01]  /*0c80*/  ULDC UR12, c[0x0][0x634] ;  /* 0x00018d00000c7ab9 */ /* 0x000fe20000000800 */
[----:B------:R-:W-:-:S11]  /*0c90*/  R2UR UR14, R17 ;  /* 0x00000000110e72ca */ /* 0x000fd600000e0000 */
[----:B------:R-:W-:-:S04]  /*0ca0*/  UIADD3 UR12, UP1, UR6, UR12, URZ ;  /* 0x0000000c060c7290 */ /* 0x000fc8000ff3e03f */
[----:B------:R-:W-:-:S04]  /*0cb0*/  UIADD3.X UR14, URZ, UR14, URZ, UP1, !UPT ;  /* 0x0000000e3f0e7290 */ /* 0x000fc80008ffe43f */
[----:B------:R-:W-:-:S04]  /*0cc0*/  UIMAD.WIDE.U32 UR6, UR14, UR16, URZ ;  /* 0x000000100e0672a5 */ /* 0x000fc8000f8e003f */
[----:B------:R-:W-:Y:S02]  /*0cd0*/  UIMAD.WIDE.U32 UR10, UP1, UR12, UR17, UR6 ;  /* 0x000000110c0a72a5 */ /* 0x000fe4000f820006 */
[----:B------:R-:W-:Y:S02]  /*0ce0*/  UIMAD.WIDE.U32 UR6, UR12, UR16, URZ ;  /* 0x000000100c0672a5 */ /* 0x000fe4000f8e003f */
[----:B------:R-:W-:Y:S02]  /*0cf0*/  UIADD3.X UR13, URZ, URZ, URZ, UP1, !UPT ;  /* 0x0000003f3f0d7290 */ /* 0x000fe40008ffe43f */
[----:B------:R-:W-:Y:S01]  /*0d00*/  UIADD3 URZ, UP1, UR7, UR10, URZ ;  /* 0x0000000a073f7290 */ /* 0x000fe2000ff3e03f */
[----:B------:R-:W-:-:S03]  /*0d10*/  UMOV UR12, UR11 ;  /* 0x0000000b000c7c82 */ /* 0x000fc60008000000 */
[----:B------:R-:W-:-:S12]  /*0d20*/  UIMAD.WIDE.U32.X UR6, UR14, UR17, UR12, UP1 ;  /* 0x000000110e0672a5 */ /* 0x000fd800088e040c */
.L_x_10:
[----:B------:R-:W-:Y:S01]  /*0d30*/  USHF.R.U64 UR5, UR6, UR15, UR7 ;  /* 0x0000000f06057299 */ /* 0x000fe20008001207 */
[----:B------:R-:W-:Y:S01]  /*0d40*/  I2FP.F32.U32 R2, UR9 ;  /* 0x0000000900027c45 */ /* 0x000fe20008201000 */
[----:B------:R-:W-:Y:S01]  /*0d50*/  USHF.R.U32.HI UR6, URZ, UR15, UR7 ;  /* 0x0000000f3f067299 */ /* 0x000fe20008011607 */
[----:B-1----:R-:W-:Y:S01]  /*0d60*/  R2UR UR14, R3 ;  /* 0x00000000030e72ca */ /* 0x002fe200000e0000 */
[----:B------:R-:W-:Y:S02]  /*0d70*/  UIADD3 UR17, UP1, URZ, -UR5, URZ ;  /* 0x800000053f117290 */ /* 0x000fe4000ff3e03f */
[----:B------:R-:W-:Y:S01]  /*0d80*/  FMUL R2, R2, UR21 ;  /* 0x0000001502027c20 */ /* 0x000fe20008400000 */
[----:B------:R-:W-:Y:S01]  /*0d90*/  ULDC.64 UR10, c[0x0][0x620] ;  /* 0x00018800000a7ab9 */ /* 0x000fe20000000a00 */
[----:B------:R-:W-:Y:S01]  /*0da0*/  UIADD3.X UR6, URZ, ~UR6, URZ, UP1, !UPT ;  /* 0x800000063f067290 */ /* 0x000fe20008ffe43f */
[----:B------:R-:W-:Y:S01]  /*0db0*/  UMOV UR12, UR19 ;  /* 0x00000013000c7c82 */ /* 0x000fe20008000000 */
[----:B------:R-:W-:-:S02]  /*0dc0*/  UMOV UR13, UR20 ;  /* 0x00000014000d7c82 */ /* 0x000fc40008000000 */
[----:B------:R-:W-:Y:S01]  /*0dd0*/  UIMAD UR6, UR6, UR10, URZ ;  /* 0x0000000a060672a4 */ /* 0x000fe2000f8e023f */
[----:B------:R-:W0:Y:S01]  /*0de0*/  F2I.U32.TRUNC.NTZ R2, R2 ;  /* 0x0000000200027305 */ /* 0x000e22000020f000 */
[----:B------:R-:W-:Y:S02]  /*0df0*/  UIMAD.WIDE.U32 UR12, UR17, UR10, UR12 ;  /* 0x0000000a110c72a5 */ /* 0x000fe4000f8e000c */
[----:B------:R-:W-:Y:S01]  /*0e00*/  UIMAD UR17, UR17, UR11, UR6 ;  /* 0x0000000b111172a4 */ /* 0x000fe2000f8e0206 */
[----:B------:R-:W-:Y:S01]  /*0e10*/  ULDC UR24, c[0x0][0x658] ;  /* 0x0001960000187ab9 */ /* 0x000fe20000000800 */
[----:B------:R-:W-:Y:S02]  /*0e20*/  UMOV UR22, 0xffffffff ;  /* 0xffffffff00167882 */ /* 0x000fe40000000000 */
[----:B------:R-:W-:Y:S01]  /*0e30*/  UIADD3 UR17, UR13, UR17, URZ ;  /* 0x000000110d117290 */ /* 0x000fe2000fffe03f */
[----:B------:R-:W-:Y:S01]  /*0e40*/  ULDC UR19, c[0x0][0x618] ;  /* 0x0001860000137ab9 */ /* 0x000fe20000000800 */
[----:B------:R-:W-:Y:S01]  /*0e50*/  ULDC.64 UR6, c[0x0][0x640] ;  /* 0x0001900000067ab9 */ /* 0x000fe20000000a00 */
[----:B------:R-:W-:Y:S01]  /*0e60*/  USHF.L.U32 UR13, UR22, UR24, URZ ;  /* 0x00000018160d7299 */ /* 0x000fe2000800063f */
[----:B------:R-:W-:Y:S01]  /*0e70*/  ISETP.NE.U32.AND P0, PT, RZ, UR6, PT ;  /* 0x00000006ff007c0c */ /* 0x000fe2000bf05070 */
[----:B------:R-:W-:-:S02]  /*0e80*/  USHF.R.U64 UR22, UR12, UR19, UR17 ;  /* 0x000000130c167299 */ /* 0x000fc40008001211 */
[----:B------:R-:W-:Y:S01]  /*0e90*/  USHF.R.U32.HI UR12, URZ, UR19, UR17 ;  /* 0x000000133f0c7299 */ /* 0x000fe20008011611 */
[----:B0-----:R-:W-:Y:S01]  /*0ea0*/  R2UR UR16, R2 ;  /* 0x00000000021072ca */ /* 0x001fe200000e0000 */
[----:B------:R-:W-:Y:S01]  /*0eb0*/  ULDC UR21, c[0x0][0x608] ;  /* 0x0001820000157ab9 */ /* 0x000fe20000000800 */
[----:B------:R-:W-:Y:S01]  /*0ec0*/  ISETP.NE.AND.EX P0, PT, RZ, UR7, PT, P0 ;  /* 0x00000007ff007c0c */ /* 0x000fe2000bf05300 */
[----:B------:R-:W-:Y:S02]  /*0ed0*/  USHF.R.U64 UR26, UR22, UR21, UR12 ;  /* 0x00000015161a7299 */ /* 0x000fe4000800120c */
[----:B------:R-:W-:Y:S01]  /*0ee0*/  USHF.R.U32.HI UR12, URZ, UR21, UR12 ;  /* 0x000000153f0c7299 */ /* 0x000fe2000801160c */
[----:B------:R-:W-:Y:S01]  /*0ef0*/  UMOV UR20, 0x1 ;  /* 0x0000000100147882 */ /* 0x000fe20000000000 */
[----:B------:R-:W-:Y:S02]  /*0f00*/  UIADD3 UR14, -UR14, URZ, URZ ;  /* 0x0000003f0e0e7290 */ /* 0x000fe4000fffe13f */
[----:B------:R-:W-:-:S02]  /*0f10*/  USHF.R.U64 UR27, UR26, UR24, UR12 ;  /* 0x000000181a1b7299 */ /* 0x000fc4000800120c */
[----:B------:R-:W-:Y:S01]  /*0f20*/  USHF.L.U32 UR19, UR20, UR24, URZ ;  /* 0x0000001814137299 */ /* 0x000fe2000800063f */
[----:B------:R-:W-:Y:S01]  /*0f30*/  ULDC UR15, c[0x0][0x144] ;  /* 0x00005100000f7ab9 */ /* 0x000fe20000000800 */
[----:B------:R-:W-:Y:S01]  /*0f40*/  ULDC UR10, c[0x0][0x600] ;  /* 0x00018000000a7ab9 */ /* 0x000fe20000000800 */
[----:B------:R-:W-:Y:S02]  /*0f50*/  ULOP3.LUT UR20, URZ, UR13, URZ, 0x33, !UPT ;  /* 0x0000000d3f147292 */ /* 0x000fe4000f8e333f */
[----:B------:R-:W-:Y:S02]  /*0f60*/  USHF.R.U32.HI UR13, URZ, UR24, UR12 ;  /* 0x000000183f0d7299 */ /* 0x000fe4000801160c */
[----:B------:R-:W-:Y:S02]  /*0f70*/  UIADD3 UR11, UR10, -0x1, URZ ;  /* 0xffffffff0a0b7890 */ /* 0x000fe4000fffe03f */
[----:B------:R-:W-:Y:S02]  /*0f80*/  UIADD3 UR23, -UR16, URZ, URZ ;  /* 0x0000003f10177290 */ /* 0x000fe4000fffe13f */
[----:B------:R-:W-:Y:S01]  /*0f90*/  UIMAD UR4, UR15, UR14, UR4 ;  /* 0x0000000e0f0472a4 */ /* 0x000fe2000f8e0204 */
[----:B------:R-:W-:Y:S01]  /*0fa0*/  ULDC UR28, c[0x0][0x148] ;  /* 0x00005200001c7ab9 */ /* 0x000fe20000000800 */
[----:B------:R-:W-:Y:S01]  /*0fb0*/  ULDC UR24, c[0x0][0x648] ;  /* 0x0001920000187ab9 */ /* 0x000fe20000000800 */
[----:B------:R-:W-:Y:S01]  /*0fc0*/  ULDC UR25, c[0x0][0x638] ;  /* 0x00018e0000197ab9 */ /* 0x000fe20000000800 */
[----:B------:R-:W-:Y:S01]  /*0fd0*/  UMOV UR12, UR27 ;  /* 0x0000001b000c7c82 */ /* 0x000fe20008000000 */
[----:B------:R-:W-:Y:S07]  /*0fe0*/  @!P0 BRA `(.L_x_11) ;  /* 0x0000000000308947 */ /* 0x000fee0003800000 */
[----:B------:R-:W-:Y:S02]  /*0ff0*/  ULDC UR16, c[0x0][0x64c] ;  /* 0x0001930000107ab9 */ /* 0x000fe40000000800 */
        /* <DEDUP_REMOVED lines=8> */
[----:B------:R-:W-:-:S07]  /*1080*/  UIMAD.WIDE.U32.X UR6, UR21, UR7, UR16, UP1 ;  /* 0x00000007150672a5 */ /* 0x000fce00088e0410 */
[----:B------:R-:W-:Y:S01]  /*1090*/  UMOV UR12, UR6 ;  /* 0x00000006000c7c82 */ /* 0x000fe20008000000 */
[----:B------:R-:W-:-:S05]  /*10a0*/  UMOV UR13, UR7 ;  /* 0x00000007000d7c82 */ /* 0x000fca0008000000 */
.L_x_11:
[----:B------:R-:W-:Y:S01]  /*10b0*/  UISETP.NE.AND UP1, UPT, UR45, URZ, UPT ;  /* 0x0000003f2d00728c */ /* 0x000fe2000bf25270 */
[----:B------:R-:W-:Y:S01]  /*10c0*/  IMAD.MOV.U32 R3, RZ, RZ, 0x1 ;  /* 0x00000001ff037424 */ /* 0x000fe200078e00ff */
[----:B------:R-:W-:Y:S01]  /*10d0*/  USHF.R.U64 UR6, UR12, UR24, UR13 ;  /* 0x000000180c067299 */ /* 0x000fe2000800120d */
[----:B------:R-:W-:Y:S01]  /*10e0*/  IMAD.U32 R19, RZ, RZ, UR5 ;  /* 0x00000005ff137e24 */ /* 0x000fe2000f8e00ff */
[----:B------:R-:W-:Y:S02]  /*10f0*/  ULOP3.LUT UR20, UR26, UR20, URZ, 0xc0, !UPT ;  /* 0x000000141a147292 */ /* 0x000fe4000f8ec03f */
[----:B------:R-:W-:Y:S02]  /*1100*/  UIADD3 UR7, -UR6, URZ, URZ ;  /* 0x0000003f06077290 */ /* 0x000fe4000fffe13f */
[----:B------:R-:W-:Y:S02]  /*1110*/  UIMAD UR19, UR19, UR6, UR20 ;  /* 0x00000006131372a4 */ /* 0x000fe4000f8e0214 */
[----:B------:R-:W-:-:S02]  /*1120*/  ULOP3.LUT UR11, UR22, UR11, URZ, 0xc0, !UPT ;  /* 0x0000000b160b7292 */ /* 0x000fc4000f8ec03f */
[----:B------:R-:W-:Y:S02]  /*1130*/  @UP1 UIMAD UR4, UR28, UR23, UR9 ;  /* 0x000000171c0412a4 */ /* 0x000fe4000f8e0209 */
[----:B------:R-:W-:-:S03]  /*1140*/  UIMAD UR6, UR7, UR25, UR27 ;  /* 0x00000019070672a4 */ /* 0x000fc6000f8e021b */
[----:B------:R-:W-:Y:S01]  /*1150*/  ULDC UR7, c[0x0][0x610] ;  /* 0x0001840000077ab9 */ /* 0x000fe20000000800 */
[----:B------:R-:W-:Y:S02]  /*1160*/  UIMAD UR6, UR6, UR10, UR11 ;  /* 0x0000000a060672a4 */ /* 0x000fe4000f8e020b */
[----:B------:R-:W-:-:S04]  /*1170*/  UIMAD UR4, UR19, UR7, UR4 ;  /* 0x00000007130472a4 */ /* 0x000fc8000f8e0204 */
[----:B------:R-:W-:Y:S02]  /*1180*/  USEL UR7, UR6, UR4, !UP1 ;  /* 0x0000000406077287 */ /* 0x000fe4000c800000 */
[----:B------:R-:W-:-:S04]  /*1190*/  USEL UR4, UR4, UR6, !UP1 ;  /* 0x0000000604047287 */ /* 0x000fc8000c800000 */
[----:B------:R-:W-:Y:S02]  /*11a0*/  IMAD.U32 R2, RZ, RZ, UR7 ;  /* 0x00000007ff027e24 */ /* 0x000fe4000f8e00ff */
[----:B------:R-:W-:-:S07]  /*11b0*/  IMAD.U32 R18, RZ, RZ, UR4 ;  /* 0x00000004ff127e24 */ /* 0x000fce000f8e00ff */
.L_x_9:
[----:B------:R-:W-:Y:S02]  /*11c0*/  ULDC UR4, c[0x0][0x28c] ;  /* 0x0000a30000047ab9 */ /* 0x000fe40000000800 */
[----:B------:R-:W-:-:S04]  /*11d0*/  UIADD3 UR4, UR4, 0x3f, URZ ;  /* 0x0000003f04047890 */ /* 0x000fc8000fffe03f */
[----:B------:R-:W-:-:S04]  /*11e0*/  USHF.R.S32.HI UR5, URZ, 0x1f, UR4 ;  /* 0x0000001f3f057899 */ /* 0x000fc80008011404 */
[----:B------:R-:W-:-:S04]  /*11f0*/  ULEA.HI UR5, UR5, UR4, URZ, 0x6 ;  /* 0x0000000405057291 */ /* 0x000fc8000f8f303f */
[----:B------:R-:W-:Y:S01]  /*1200*/  USHF.R.S32.HI UR38, URZ, 0x6, UR5 ;  /* 0x000000063f267899 */ /* 0x000fe20008011405 */
[----:B------:R-:W-:Y:S11]  /*1210*/  @!P1 BRA `(.L_x_12) ;  /* 0x0000006400f49947 */ /* 0x000ff60003800000 */
[----:B------:R-:W-:-:S06]  /*1220*/  UISETP.GT.U32.AND UP1, UPT, UR18, 0x1, UPT ;  /* 0x000000011200788c */ /* 0x000fcc000bf24070 */
[----:B------:R-:W-:-:S13]  /*1230*/  PLOP3.LUT P0, PT, PT, PT, UP1, 0x80, 0x0 ;  /* 0x000000000000781c */ /* 0x000fda0003f0f018 */
[----:B------:R-:W-:Y:S05]  /*1240*/  @P0 EXIT ;  /* 0x000000000000094d */ /* 0x000fea0003800000 */
.L_x_13:
[----:B------:R-:W-:-:S08]  /*1250*/  NOP ;  /* 0x0000000000007918 */ /* 0x000fd00000000000 */
[----:B------:R-:W0:Y:S02]  /*1260*/  USETMAXREG.TRY_ALLOC.CTAPOOL UP1, 0xe8 ;  /* 0x000000e8000079c8 */ /* 0x000e240008020600 */
[----:B0-----:R-:W-:-:S13]  /*1270*/  PLOP3.LUT P0, PT, PT, PT, UP1, 0x80, 0x0 ;  /* 0x000000000000781c */ /* 0x001fda0003f0f018 */
[----:B------:R-:W-:Y:S05]  /*1280*/  @!P0 BRA `(.L_x_13) ;  /* 0xfffffffc00f08947 */ /* 0x000fea000383ffff */
[----:B------:R-:W-:-:S13]  /*1290*/  LOP3.LUT P0, RZ, R3, 0xff, RZ, 0xc0, !PT ;  /* 0x000000ff03ff7812 */ /* 0x000fda000780c0ff */
[----:B------:R-:W-:Y:S05]  /*12a0*/  @!P0 EXIT ;  /* 0x000000000000894d */ /* 0x000fea0003800000 */
[----:B------:R-:W-:Y:S01]  /*12b0*/  SHF.R.S32.HI R3, RZ, 0x1f, R22 ;  /* 0x0000001fff037819 */ /* 0x000fe20000011416 */
[----:B------:R-:W0:Y:S01]  /*12c0*/  S2UR UR5, SR_CgaCtaId ;  /* 0x00000000000579c3 */ /* 0x000e220000008800 */
[----:B------:R-:W-:Y:S01]  /*12d0*/  UMOV UR41, 0x400 ;  /* 0x0000040000297882 */ /* 0x000fe20000000000 */
[----:B------:R-:W-:Y:S01]  /*12e0*/  USHF.R.U32.HI UR4, URZ, 0x2, UR38 ;  /* 0x000000023f047899 */ /* 0x000fe20008011626 */
[----:B------:R-:W-:Y:S01]  /*12f0*/  LEA.HI R0, R3, R22, RZ, 0x2 ;  /* 0x0000001603007211 */ /* 0x000fe200078f10ff */
[----:B------:R-:W-:Y:S02]  /*1300*/  ULOP3.LUT UR44, UR38, 0x3, URZ, 0xc0, !UPT ;  /* 0x00000003262c7892 */ /* 0x000fe4000f8ec03f */
[----:B------:R-:W-:Y:S01]  /*1310*/  ULOP3.LUT UR4, UR4, 0x1, URZ, 0xc0, !UPT ;  /* 0x0000000104047892 */ /* 0x000fe2000f8ec03f */
[--C-:B------:R-:W-:Y:S01]  /*1320*/  SHF.R.S32.HI R90, RZ, 0x2, R0.reuse ;  /* 0x00000002ff5a7819 */ /* 0x100fe20000011400 */
[----:B------:R-:W1:Y:S01]  /*1330*/  LDC.64 R96, c[0x0][0x5c8] ;  /* 0x00017200ff607b82 */ /* 0x000e620000000a00 */
[----:B------:R-:W-:Y:S01]  /*1340*/  SHF.R.S32.HI R5, RZ, 0x1f, R0 ;  /* 0x0000001fff057819 */ /* 0x000fe20000011400 */
[----:B------:R-:W-:Y:S01]  /*1350*/  ULDC UR43, c[0x0][0x658] ;  /* 0x00019600002b7ab9 */ /* 0x000fe20000000800 */
[----:B------:R-:W-:Y:S01]  /*1360*/  UMOV UR6, 0xffffffff ;  /* 0xffffffff00067882 */ /* 0x000fe20000000000 */
[----:B------:R-:W-:Y:S01]  /*1370*/  ULDC UR8, c[0x0][0x284] ;  /* 0x0000a10000087ab9 */ /* 0x000fe20000000800 */
[----:B------:R-:W-:Y:S01]  /*1380*/  LEA.HI R5, R5, R90, RZ, 0x3 ;  /* 0x0000005a05057211 */ /* 0x000fe200078f18ff */
[----:B------:R-:W-:-:S02]  /*1390*/  USEL UR44, UR44, URZ, !UP0 ;  /* 0x0000003f2c2c7287 */ /* 0x000fc4000c000000 */
[----:B------:R-:W2:Y:S01]  /*13a0*/  LDC R9, c[0x0][0x288] ;  /* 0x0000a200ff097b82 */ /* 0x000ea20000000800 */
[----:B------:R-:W-:Y:S01]  /*13b0*/  LOP3.LUT R5, R5, 0xfffffff8, RZ, 0xc0, !PT ;  /* 0xfffffff805057812 */ /* 0x000fe200078ec0ff */
[----:B------:R-:W-:Y:S02]  /*13c0*/  USHF.L.U32 UR6, UR6, UR43, URZ ;  /* 0x0000002b06067299 */ /* 0x000fe4000800063f */
[----:B------:R-:W-:Y:S02]  /*13d0*/  UISETP.EQ.U32.AND UP0, UPT, UR4, 0x1, !UP0 ;  /* 0x000000010400788c */ /* 0x000fe4000c702070 */
[----:B------:R-:W-:Y:S01]  /*13e0*/  IMAD.IADD R90, R90, 0x1, -R5 ;  /* 0x000000015a5a7824 */ /* 0x000fe200078e0a05 */
[----:B------:R-:W-:Y:S01]  /*13f0*/  LOP3.LUT R5, R0, 0xfffffffc, RZ, 0xc0, !PT ;  /* 0xfffffffc00057812 */ /* 0x000fe200078ec0ff */
[----:B0-----:R-:W-:Y:S01]  /*1400*/  ULEA UR41, UR5, UR41, 0x18 ;  /* 0x0000002905297291 */ /* 0x001fe2000f8ec03f */
[----:B------:R-:W-:Y:S01]  /*1410*/  LEA.HI R0, R3, R22, RZ, 0x5 ;  /* 0x0000001603007211 */ /* 0x000fe200078f28ff */
[----:B------:R-:W-:Y:S01]  /*1420*/  ULDC UR42, c[0x0][0x600] ;  /* 0x00018000002a7ab9 */ /* 0x000fe20000000800 */
[----:B------:R-:W-:Y:S01]  /*1430*/  SHF.R.S32.HI R3, RZ, 0x1f, R90 ;  /* 0x0000001fff037819 */ /* 0x000fe2000001145a */
[----:B------:R-:W-:Y:S01]  /*1440*/  IMAD.IADD R22, R22, 0x1, -R5 ;  /* 0x0000000116167824 */ /* 0x000fe200078e0a05 */
[----:B------:R-:W-:Y:S01]  /*1450*/  SHF.R.S32.HI R7, RZ, 0x5, R0 ;  /* 0x00000005ff077819 */ /* 0x000fe20000011400 */
[----:B------:R-:W-:Y:S01]  /*1460*/  UIADD3 UR53, UR41, 0x50, URZ ;  /* 0x0000005029357890 */ /* 0x000fe2000fffe03f */
[----:B------:R-:W-:Y:S01]  /*1470*/  LEA.HI R3, R3, R90, RZ, 0x2 ;  /* 0x0000005a03037211 */ /* 0x000fe200078f10ff */
[----:B------:R-:W-:Y:S01]  /*1480*/  IMAD.SHL.U32 R92, R22, 0x2, RZ ;  /* 0x00000002165c7824 */ /* 0x000fe200078e00ff */
[----:B------:R-:W-:Y:S01]  /*1490*/  SHF.R.S32.HI R91, RZ, 0x1f, R90 ;  /* 0x0000001fff5b7819 */ /* 0x000fe2000001145a */
[----:B------:R-:W-:Y:S01]  /*14a0*/  IMAD R0, R7, 0x80, R22 ;  /* 0x0000008007007824 */ /* 0x000fe200078e0216 */
[----:B------:R-:W-:Y:S01]  /*14b0*/  LOP3.LUT R5, R3, 0xfffffffc, RZ, 0xc0, !PT ;  /* 0xfffffffc03057812 */ /* 0x000fe200078ec0ff */
[--C-:B------:R-:W-:Y:S01]  /*14c0*/  IMAD R100, R7, -0x10, -R90.reuse ;  /* 0xfffffff007647824 */ /* 0x100fe200078e0a5a */
[C---:B------:R-:W-:Y:S01]  /*14d0*/  LOP3.LUT P0, RZ, R3.reuse, 0x4, RZ, 0xc0, !PT ;  /* 0x0000000403ff7812 */ /* 0x040fe2000780c0ff */
[----:B------:R-:W-:Y:S01]  /*14e0*/  UMOV UR7, 0x1 ;  /* 0x0000000100077882 */ /* 0x000fe20000000000 */
[----:B------:R-:W-:Y:S01]  /*14f0*/  LOP3.LUT R94, R3, 0x4, RZ, 0xc0, !PT ;  /* 0x00000004035e7812 */ /* 0x000fe200078ec0ff */
[----:B------:R-:W-:Y:S01]  /*1500*/  IMAD.IADD R5, R90, 0x1, -R5 ;  /* 0x000000015a057824 */ /* 0x000fe200078e0a05 */
[----:B------:R-:W-:Y:S01]  /*1510*/  P2R R103, PR, RZ, 0x1 ;  /* 0x00000001ff677803 */ /* 0x000fe20000000000 */
[----:B------:R-:W-:Y:S01]  /*1520*/  IMAD.WIDE R90, R7, 0x10, R90 ;  /* 0x00000010075a7825 */ /* 0x000fe200078e025a */
[----:B-1----:R-:W-:Y:S01]  /*1530*/  SHF.L.U64.HI R95, R96, 0x3, R97 ;  /* 0x00000003605f7819 */ /* 0x002fe20000010261 */
[----:B------:R-:W-:Y:S01]  /*1540*/  ULOP3.LUT UR52, UR39, 0x1, URZ, 0xfc, !UPT ;  /* 0x0000000127347892 */ /* 0x000fe2000f8efc3f */
[----:B------:R-:W-:Y:S01]  /*1550*/  SHF.R.S32.HI R93, RZ, 0x1f, R92 ;  /* 0x0000001fff5d7819 */ /* 0x000fe2000001145c */
[----:B------:R-:W-:Y:S01]  /*1560*/  IMAD.U32 R5, R0, 0x8, R5 ;  /* 0x0000000800057824 */ /* 0x000fe200078e0005 */
[----:B------:R-:W-:Y:S01]  /*1570*/  UIADD3 UR51, UR38, -0x1, URZ ;  /* 0xffffffff26337890 */ /* 0x000fe2000fffe03f */
[C---:B------:R-:W-:Y:S01]  /*1580*/  VIADD R0, R98.reuse, 0xffffffff ;  /* 0xffffffff62007836 */ /* 0x040fe20000000000 */
[----:B------:R-:W-:Y:S01]  /*1590*/  LEA R98, R98, UR53, 0x3 ;  /* 0x0000003562627c11 */ /* 0x000fe2000f8e18ff */
[----:B------:R-:W-:Y:S01]  /*15a0*/  IMAD.IADD R94, R94, 0x1, R5 ;  /* 0x000000015e5e7824 */ /* 0x000fe200078e0205 */
[----:B------:R-:W-:Y:S01]  /*15b0*/  UIADD3 UR50, UR38, 0x3, URZ ;  /* 0x0000000326327890 */ /* 0x000fe2000fffe03f */
[----:B------:R-:W-:Y:S01]  /*15c0*/  IMAD.SHL.U32 R96, R96, 0x8, RZ ;  /* 0x0000000860607824 */ /* 0x000fe200078e00ff */
[C---:B------:R-:W-:Y:S01]  /*15d0*/  ISETP.NE.AND P0, PT, R0.reuse, RZ, PT ;  /* 0x000000ff0000720c */ /* 0x040fe20003f05270 */
[----:B------:R-:W-:Y:S01]  /*15e0*/  IMAD.SHL.U32 R0, R0, 0x8, RZ ;  /* 0x0000000800007824 */ /* 0x000fe200078e00ff */
[----:B------:R-:W-:Y:S01]  /*15f0*/  USHF.L.U32 UR36, UR38, 0x1, URZ ;  /* 0x0000000126247899 */ /* 0x000fe2000800063f */
[----:B--2---:R-:W-:Y:S01]  /*1600*/  IMAD R97, R22, -0x2, R9 ;  /* 0xfffffffe16617824 */ /* 0x004fe200078e0209 */
[----:B------:R-:W-:Y:S01]  /*1610*/  SEL R101, RZ, 0x1, P0 ;  /* 0x00000001ff657807 */ /* 0x000fe20000000000 */
[----:B------:R-:W-:Y:S01]  /*1620*/  VIADD R100, R100, UR8 ;  /* 0x0000000864647c36 */ /* 0x000fe20008000000 */
[----:B------:R-:W-:Y:S01]  /*1630*/  LOP3.LUT R0, R0, 0x8, RZ, 0xc0, !PT ;  /* 0x0000000800007812 */ /* 0x000fe200078ec0ff */
[----:B------:R-:W-:-:S02]  /*1640*/  USHF.L.U64.HI UR40, UR46, 0x1, UR37 ;  /* 0x000000012e287899 */ /* 0x000fc40008010225 */
[----:B------:R-:W-:Y:S01]  /*1650*/  UIADD3 UR42, UR42, -0x1, URZ ;  /* 0xffffffff2a2a7890 */ /* 0x000fe2000fffe03f */
[C---:B------:R-:W-:Y:S01]  /*1660*/  LOP3.LUT R102, R0.reuse, 0x8, RZ, 0x3c, !PT ;  /* 0x0000000800667812 */ /* 0x040fe200078e3cff */
[----:B------:R-:W-:Y:S01]  /*1670*/  USHF.L.U32 UR43, UR7, UR43, URZ ;  /* 0x0000002b072b7299 */ /* 0x000fe2000800063f */
[----:B------:R-:W-:Y:S01]  /*1680*/  LOP3.LUT R99, R0, 0x18, RZ, 0x3c, !PT ;  /* 0x0000001800637812 */ /* 0x000fe200078e3cff */
[----:B------:R-:W-:Y:S02]  /*1690*/  ULOP3.LUT UR48, URZ, UR6, URZ, 0x33, !UPT ;  /* 0x000000063f307292 */ /* 0x000fe4000f8e333f */
[----:B------:R-:W-:-:S12]  /*16a0*/  USEL UR49, URZ, 0x1, !UP0 ;  /* 0x000000013f317887 */ /* 0x000fd8000c000000 */
.L_x_172:
[----:B------:R-:W-:-:S04]  /*16b0*/  SHF.L.U32 R3, R101, 0x1f, RZ ;  /* 0x0000001f65037819 */ /* 0x000fc800000006ff */
[----:B------:R-:W0:Y:S02]  /*16c0*/  SYNCS.PHASECHK.TRANS64.TRYWAIT P0, [R98+URZ+-0x8], R3 ;  /* 0xfffff803620075a7 */ /* 0x000e24000800017f */
[----:B012345:R-:W-:Y:S05]  /*16d0*/  @!P0 BRA `(.L_x_14) ;  /* 0x00000078001c8947 */ /* 0x03ffea0003800000 */
.L_x_196:
[----:B------:R-:W-:-:S04]  /*16e0*/  UIADD3 UR4, UR41, 0x800, URZ ;  /* 0x0000080029047890 */ /* 0x000fc8000fffe03f */
[----:B------:R-:W-:-:S06]  /*16f0*/  ULOP3.LUT UP0, URZ, UR4, 0x9f, URZ, 0xc0, !UPT ;  /* 0x0000009f043f7892 */ /* 0x000fcc000f80c03f */
[----:B------:R-:W-:-:S13]  /*1700*/  PLOP3.LUT P0, PT, PT, PT, UP0, 0x80, 0x0 ;  /* 0x000000000000781c */ /* 0x000fda0003f0f008 */
[----:B------:R-:W-:Y:S05]  /*1710*/  @!P0 BRA `(.L_x_15) ;  /* 0x0000000000408947 */ /* 0x000fea0003800000 */
[----:B------:R-:W-:Y:S01]  /*1720*/  MOV R0, 0x0 ;  /* 0x0000000000007802 */ /* 0x000fe20000000f00 */
[----:B------:R-:W-:Y:S01]  /*1730*/  ULDC.64 UR4, c[0x4][0x70] ;  /* 0x01001c0000047ab9 */ /* 0x000fe20000000a00 */
[----:B------:R-:W-:Y:S01]  /*1740*/  ULDC.64 UR6, c[0x4][0x8] ;  /* 0x0100020000067ab9 */ /* 0x000fe20000000a00 */
[----:B------:R-:W-:Y:S01]  /*1750*/  IMAD.U32 R4, RZ, RZ, UR4 ;  /* 0x00000004ff047e24 */ /* 0x000fe2000f8e00ff */
[----:B------:R1:W2:Y:S01]  /*1760*/  LDC.64 R14, c[0x4][R0] ;  /* 0x01000000000e7b82 */ /* 0x0002a20000000a00 */
[----:B------:R-:W-:Y:S01]  /*1770*/  IMAD.U32 R5, RZ, RZ, UR5 ;  /* 0x00000005ff057e24 */ /* 0x000fe2000f8e00ff */
[----:B------:R-:W-:Y:S01]  /*1780*/  ULDC.64 UR4, c[0x4][0x78] ;  /* 0x01001e0000047ab9 */ /* 0x000fe20000000a00 */
[----:B------:R-:W-:Y:S02]  /*1790*/  IMAD.U32 R10, RZ, RZ, UR6 ;  /* 0x00000006ff0a7e24 */ /* 0x000fe4000f8e00ff */
[----:B------:R-:W-:Y:S02]  /*17a0*/  IMAD.U32 R6, RZ, RZ, UR4 ;  /* 0x00000004ff067e24 */ /* 0x000fe4000f8e00ff */
[----:B------:R-:W-:-:S02]  /*17b0*/  IMAD.U32 R7, RZ, RZ, UR5 ;  /* 0x00000005ff077e24 */ /* 0x000fc4000f8e00ff */
[----:B------:R-:W-:Y:S02]  /*17c0*/  IMAD.U32 R11, RZ, RZ, UR7 ;  /* 0x00000007ff0b7e24 */ /* 0x000fe4000f8e00ff */
[----:B------:R-:W-:Y:S02]  /*17d0*/  IMAD.MOV.U32 R8, RZ, RZ, 0x70 ;  /* 0x00000070ff087424 */ /* 0x000fe400078e00ff */
[----:B------:R-:W-:Y:S02]  /*17e0*/  IMAD.MOV.U32 R12, RZ, RZ, 0x1 ;  /* 0x00000001ff0c7424 */ /* 0x000fe400078e00ff */
[----:B-1----:R-:W-:-:S07]  /*17f0*/  IMAD.MOV.U32 R13, RZ, RZ, RZ ;  /* 0x000000ffff0d7224 */ /* 0x002fce00078e00ff */
[----:B------:R-:W-:-:S07]  /*1800*/  LEPC R20, `(.L_x_15) ;  /* 0x000000001014794e */ /* 0x000fce0000000000 */
[----:B0-2--5:R-:W-:Y:S05]  /*1810*/  CALL.ABS.NOINC R14 ;  /* 0x000000000e007343 */ /* 0x025fea0003c00000 */
.L_x_15:
[----:B------:R-:W-:-:S04]  /*1820*/  IMAD.U32 R24, RZ, RZ, UR41 ;  /* 0x00000029ff187e24 */ /* 0x000fc8000f8e00ff */
[----:B------:R-:W-:-:S05]  /*1830*/  VIADD R24, R24, 0x10800 ;  /* 0x0001080018187836 */ /* 0x000fca0000000000 */
[----:B------:R-:W-:-:S13]  /*1840*/  LOP3.LUT P0, RZ, R24, 0x3ff, RZ, 0xc0, !PT ;  /* 0x000003ff18ff7812 */ /* 0x000fda000780c0ff */
        /* <DEDUP_REMOVED lines=17> */
.L_x_17:
[----:B------:R-:W0:Y:S01]  /*1960*/  LDC.64 R22, c[0x4][R22] ;  /* 0x0100000016167b82 */ /* 0x000e220000000a00 */
[----:B------:R-:W-:Y:S01]  /*1970*/  ULDC.64 UR4, c[0x4][0x70] ;  /* 0x01001c0000047ab9 */ /* 0x000fe20000000a00 */
[----:B------:R-:W-:Y:S01]  /*1980*/  ULDC.64 UR6, c[0x4][0x10] ;  /* 0x0100040000067ab9 */ /* 0x000fe20000000a00 */
[----:B------:R-:W-:Y:S02]  /*1990*/  IMAD.U32 R4, RZ, RZ, UR4 ;  /* 0x00000004ff047e24 */ /* 0x000fe4000f8e00ff */
        /* <DEDUP_REMOVED lines=8> */
[----:B------:R-:W-:-:S07]  /*1a20*/  IMAD.MOV.U32 R13, RZ, RZ, RZ ;  /* 0x000000ffff0d7224 */ /* 0x000fce00078e00ff */
[----:B------:R-:W-:-:S07]  /*1a30*/  LEPC R20, `(.L_x_16) ;  /* 0x000000001014794e */ /* 0x000fce0000000000 */
[----:B0-----:R-:W-:Y:S05]  /*1a40*/  CALL.ABS.NOINC R22 ;  /* 0x0000000016007343 */ /* 0x001fea0003c00000 */
.L_x_16:
[----:B------:R-:W-:Y:S01]  /*1a50*/  IMAD.U32 R0, RZ, RZ, UR52 ;  /* 0x00000034ff007e24 */ /* 0x000fe2000f8e00ff */
[----:B------:R-:W-:-:S04]  /*1a60*/  UMOV UR4, 0xffffffff ;  /* 0xffffffff00047882 */ /* 0x000fc80000000000 */
[----:B------:R-:W-:Y:S01]  /*1a70*/  ISETP.NE.AND P0, PT, R0, 0x3, PT ;  /* 0x000000030000780c */ /* 0x000fe20003f05270 */
[----:B------:R-:W-:-:S12]  /*1a80*/  BRA.DIV UR4, `(.L_x_18) ;  /* 0x0000007604447947 */ /* 0x000fd8000b800000 */
.L_x_198:
[----:B------:R-:W-:Y:S05]  /*1a90*/  @!P0 BRA `(.L_x_19) ;  /* 0x0000000000048947 */ /* 0x000fea0003800000 */
[----:B------:R-:W-:Y:S01]  /*1aa0*/  BPT.TRAP 0x1 ;  /* 0x000000040000795c */ /* 0x000fe20000300000 */
.L_x_19:
[----:B0-----:R-:W-:Y:S02]  /*1ab0*/  IMAD.U32 R3, RZ, RZ, UR44 ;  /* 0x0000002cff037e24 */ /* 0x001fe4000f8e00ff */
[----:B------:R-:W-:-:S03]  /*1ac0*/  IMAD.U32 R0, RZ, RZ, UR49 ;  /* 0x00000031ff007e24 */ /* 0x000fc6000f8e00ff */
[----:B------:R-:W-:Y:S02]  /*1ad0*/  LEA R3, R3, UR41, 0x3 ;  /* 0x0000002903037c11 */ /* 0x000fe4000f8e18ff */
[----:B------:R-:W-:-:S04]  /*1ae0*/  SHF.L.U32 R0, R0, 0x1f, RZ ;  /* 0x0000001f00007819 */ /* 0x000fc800000006ff */
[----:B------:R0:W1:Y:S01]  /*1af0*/  SYNCS.PHASECHK.TRANS64.TRYWAIT P1, [R3+URZ], R0 ;  /* 0x00000000030075a7 */ /* 0x000062000802017f */
[----:B------:R-:W-:Y:S05]  /*1b00*/  @!P0 BRA `(.L_x_20) ;  /* 0x0000000000048947 */ /* 0x000fea0003800000 */
[----:B------:R-:W-:Y:S01]  /*1b10*/  BPT.TRAP 0x1 ;  /* 0x000000040000795c */ /* 0x000fe20000300000 */
.L_x_20:
[----:B-1----:R-:W-:Y:S05]  /*1b20*/  @P1 BRA `(.L_x_21) ;  /* 0x0000000000081947 */ /* 0x002fea0003800000 */
[----:B------:R-:W1:Y:S02]  /*1b30*/  SYNCS.PHASECHK.TRANS64.TRYWAIT P1, [R3+URZ], R0 ;  /* 0x00000000030075a7 */ /* 0x000e64000802017f */
[----:B-1----:R-:W-:Y:S05]  /*1b40*/  @!P1 BRA `(.L_x_22) ;  /* 0x0000007400309947 */ /* 0x002fea0003800000 */
.L_x_21:
[----:B------:R-:W-:-:S04]  /*1b50*/  UIADD3 UR4, UR44, 0x1, URZ ;  /* 0x000000012c047890 */ /* 0x000fc8000fffe03f */
[----:B------:R-:W-:Y:S02]  /*1b60*/  UISETP.NE.AND UP0, UPT, UR4, 0x4, UPT ;  /* 0x000000040400788c */ /* 0x000fe4000bf05270 */
[----:B01----:R-:W-:Y:S02]  /*1b70*/  IMAD.U32 R0, RZ, RZ, UR4 ;  /* 0x00000004ff007e24 */ /* 0x003fe4000f8e00ff */
[----:B------:R-:W-:Y:S02]  /*1b80*/  USEL UR4, URZ, 0x1, UP0 ;  /* 0x000000013f047887 */ /* 0x000fe40008000000 */
[----:B------:R-:W-:Y:S02]  /*1b90*/  PLOP3.LUT P1, PT, PT, PT, UP0, 0x80, 0x0 ;  /* 0x000000000000781c */ /* 0x000fe40003f2f008 */
[----:B------:R-:W-:Y:S02]  /*1ba0*/  ULOP3.LUT UR4, UR49, UR4, URZ, 0x3c, !UPT ;  /* 0x0000000431047292 */ /* 0x000fe4000f8e3c3f */
[----:B------:R-:W-:-:S04]  /*1bb0*/  SEL R0, R0, RZ, P1 ;  /* 0x000000ff00007207 */ /* 0x000fc80000800000 */
[----:B------:R-:W-:Y:S01]  /*1bc0*/  IMAD.U32 R8, RZ, RZ, UR4 ;  /* 0x00000004ff087e24 */ /* 0x000fe2000f8e00ff */
[----:B------:R-:W-:Y:S06]  /*1bd0*/  @!P0 BRA `(.L_x_23) ;  /* 0x0000000000048947 */ /* 0x000fec0003800000 */
[----:B------:R-:W-:Y:S01]  /*1be0*/  BPT.TRAP 0x1 ;  /* 0x000000040000795c */ /* 0x000fe20000300000 */
.L_x_23:
[----:B------:R-:W-:Y:S01]  /*1bf0*/  IMAD.U32 R3, RZ, RZ, UR44 ;  /* 0x0000002cff037e24 */ /* 0x000fe2000f8e00ff */
[----:B------:R-:W-:Y:S02]  /*1c00*/  ISETP.NE.AND P3, PT, R103, RZ, PT ;  /* 0x000000ff6700720c */ /* 0x000fe40003f65270 */
[----:B------:R-:W-:Y:S01]  /*1c10*/  SHF.L.U32 R6, R8, 0x1f, RZ ;  /* 0x0000001f08067819 */ /* 0x000fe200000006ff */
[----:B------:R-:W-:Y:S01]  /*1c20*/  IMAD R3, R3, 0x1000, R94 ;  /* 0x0000100003037824 */ /* 0x000fe200078e025e */
[----:B------:R-:W-:-:S04]  /*1c30*/  ISETP.NE.AND P2, PT, RZ, UR51, PT ;  /* 0x00000033ff007c0c */ /* 0x000fc8000bf45270 */
[----:B------:R-:W-:Y:S02]  /*1c40*/  LEA R4, R3, UR41, 0x2 ;  /* 0x0000002903047c11 */ /* 0x000fe4000f8e10ff */
[----:B------:R-:W-:-:S03]  /*1c50*/  LEA R3, R0, UR41, 0x3 ;  /* 0x0000002900037c11 */ /* 0x000fc6000f8e18ff */
[C---:B------:R-:W-:Y:S01]  /*1c60*/  VIADD R7, R4.reuse, 0x800 ;  /* 0x0000080004077836 */ /* 0x040fe20000000000 */
[----:B------:R0:W1:Y:S01]  /*1c70*/  SYNCS.PHASECHK.TRANS64.TRYWAIT P1, [R3+URZ], R6 ;  /* 0x00000006030075a7 */ /* 0x000062000802017f */
[----:B------:R-:W-:Y:S01]  /*1c80*/  VIADD R5, R4, 0x890 ;  /* 0x0000089004057836 */ /* 0x000fe20000000000 */
[----:B------:R0:W2:Y:S01]  /*1c90*/  LDS R104, [R4+0x800] ;  /* 0x0008000004687984 */ /* 0x0000a20000000800 */
[----:B------:R-:W-:-:S07]  /*1ca0*/  @P3 VIADD R5, R7, 0x70 ;  /* 0x0000007007053836 */ /* 0x000fce0000000000 */
[----:B------:R-:W-:Y:S05]  /*1cb0*/  WARPSYNC.ALL ;  /* 0x0000000000007948 */ /* 0x000fea0003800000 */
[----:B------:R-:W-:Y:S04]  /*1cc0*/  LDS R105, [R4+0x1000] ;  /* 0x0010000004697984 */ /* 0x000fe80000000800 */
[----:B------:R-:W-:Y:S04]  /*1cd0*/  LDS R108, [R4+0x900] ;  /* 0x00090000046c7984 */ /* 0x000fe80000000800 */
[----:B------:R-:W-:Y:S04]  /*1ce0*/  LDS R109, [R4+0x1100] ;  /* 0x00110000046d7984 */ /* 0x000fe80000000800 */
[----:B------:R-:W-:Y:S04]  /*1cf0*/  LDS R106, [R5] ;  /* 0x00000000056a7984 */ /* 0x000fe80000000800 */
[----:B------:R-:W2:Y:S04]  /*1d00*/  LDS R107, [R5+0x800] ;  /* 0x00080000056b7984 */ /* 0x000ea80000000800 */
[----:B------:R-:W-:Y:S04]  /*1d10*/  LDS R110, [R5+0x100] ;  /* 0x00010000056e7984 */ /* 0x000fe80000000800 */
[----:B------:R-:W3:Y:S01]  /*1d20*/  LDS R111, [R5+0x900] ;  /* 0x00090000056f7984 */ /* 0x000ee20000000800 */
[----:B------:R-:W-:Y:S01]  /*1d30*/  R2UR UR4, R24 ;  /* 0x00000000180472ca */ /* 0x000fe200000e0000 */
[----:B------:R-:W-:Y:S01]  /*1d40*/  UMOV UR7, 0x40000040 ;  /* 0x4000004000077882 */ /* 0x000fe20000000000 */
[----:B--2---:R-:W-:-:S11]  /*1d50*/  WARPGROUP.ARRIVE ;  /* 0x00000000000079c5 */ /* 0x004fd60000000000 */
[----:B------:R-:W-:-:S04]  /*1d60*/  USHF.R.U32.HI UR4, URZ, 0x4, UR4 ;  /* 0x000000043f047899 */ /* 0x000fc80008011604 */
[----:B------:R-:W-:-:S04]  /*1d70*/  ULOP3.LUT UR4, UR4, 0x3fff, URZ, 0xc0, !UPT ;  /* 0x00003fff04047892 */ /* 0x000fc8000f8ec03f */
[----:B------:R-:W-:-:S04]  /*1d80*/  ULOP3.LUT UR4, UR4, 0x10000, URZ, 0xfc, !UPT ;  /* 0x0001000004047892 */ /* 0x000fc8000f8efc3f */
[----:B------:R-:W-:-:S07]  /*1d90*/  ULEA UR5, UR44, UR4, 0xb ;  /* 0x000000042c057291 */ /* 0x000fce000f8e583f */
[----:B------:R-:W-:Y:S02]  /*1da0*/  UMOV UR6, UR5 ;  /* 0x0000000500067c82 */ /* 0x000fe40008000000 */
[----:B------:R-:W-:Y:S01]  /*1db0*/  HGMMA.64x128x8.F32.TF32 R24, R104, gdesc[UR4], RZ, !UPT, gsb0 ;  /* 0x05e0000468187df0 */ /* 0x000fe2000c0028ff */
[----:B------:R-:W-:Y:S01]  /*1dc0*/  UIADD3 UR6, UR5, 0x2, URZ ;  /* 0x0000000205067890 */ /* 0x000fe2000fffe03f */
[----:B------:R-:W-:Y:S01]  /*1dd0*/  UMOV UR7, 0x40000040 ;  /* 0x4000004000077882 */ /* 0x000fe20000000000 */
[----:B------:R-:W-:Y:S02]  /*1de0*/  WARPGROUP.DEPBAR.LE gsb0, 0x0 ;  /* 0x00008000000079c5 */ /* 0x000fe40000010000 */
[----:B---3--:R-:W-:-:S07]  /*1df0*/  WARPGROUP.ARRIVE ;  /* 0x00000000000079c5 */ /* 0x008fce0000000000 */
[----:B------:R-:W-:Y:S01]  /*1e00*/  HGMMA.64x128x8.F32.TF32 R24, R108, gdesc[UR4], R24, gsb0 ;  /* 0x05e000046c187df0 */ /* 0x000fe20008002818 */
[----:B------:R-:W-:Y:S01]  /*1e10*/  UIADD3 UR6, UR5, 0x4, URZ ;  /* 0x0000000405067890 */ /* 0x000fe2000fffe03f */
[----:B------:R-:W-:Y:S01]  /*1e20*/  UMOV UR7, 0x40000040 ;  /* 0x4000004000077882 */ /* 0x000fe20000000000 */
[----:B------:R-:W-:Y:S02]  /*1e30*/  WARPGROUP.DEPBAR.LE gsb0, 0x0 ;  /* 0x00008000000079c5 */ /* 0x000fe40000010000 */
[----:B------:R-:W-:Y:S04]  /*1e40*/  LDS R104, [R4+0xa00] ;  /* 0x000a000004687984 */ /* 0x000fe80000000800 */
[----:B------:R-:W-:Y:S04]  /*1e50*/  LDS R105, [R4+0x1200] ;  /* 0x0012000004697984 */ /* 0x000fe80000000800 */
[----:B------:R-:W-:Y:S04]  /*1e60*/  LDS R106, [R5+0x200] ;  /* 0x00020000056a7984 */ /* 0x000fe80000000800 */
[----:B------:R-:W2:Y:S02]  /*1e70*/  LDS R107, [R5+0xa00] ;  /* 0x000a0000056b7984 */ /* 0x000ea40000000800 */
[----:B--2---:R-:W-:-:S06]  /*1e80*/  WARPGROUP.ARRIVE ;  /* 0x00000000000079c5 */ /* 0x004fcc0000000000 */
        /* <DEDUP_REMOVED lines=45> */
[----:B------:R-:W-:Y:S03]  /*2160*/  HGMMA.64x128x8.F32.TF32 R24, R104, gdesc[UR4], R24, gsb0 ;  /* 0x05e0000468187df0 */ /* 0x000fe60008002818 */
[----:B------:R-:W-:Y:S02]  /*2170*/  WARPGROUP.DEPBAR.LE gsb0, 0x0 ;  /* 0x00008000000079c5 */ /* 0x000fe40000010000 */
[----:B------:R-:W-:Y:S05]  /*2180*/  @!P2 BRA `(.L_x_24) ;  /* 0x0000000c00d0a947 */ /* 0x000fea0003800000 */
[----:B------:R-:W-:Y:S05]  /*2190*/  @!P0 BRA `(.L_x_25) ;  /* 0x0000000000048947 */ /* 0x000fea0003800000 */
[----:B------:R-:W-:Y:S01]  /*21a0*/  BPT.TRAP 0x1 ;  /* 0x000000040000795c */ /* 0x000fe20000300000 */
.L_x_25:
[----:B------:R-:W-:-:S04]  /*21b0*/  IMAD.SHL.U32 R7, R0, 0x1000, RZ ;  /* 0x0000100000077824 */ /* 0x000fc800078e00ff */
[----:B0-----:R-:W-:-:S05]  /*21c0*/  IMAD.IADD R4, R94, 0x1, R7 ;  /* 0x000000015e047824 */ /* 0x001fca00078e0207 */
[----:B------:R-:W-:-:S05]  /*21d0*/  LEA R4, R4, UR41, 0x2 ;  /* 0x0000002904047c11 */ /* 0x000fca000f8e10ff */
[C---:B------:R-:W-:Y:S02]  /*21e0*/  VIADD R9, R4.reuse, 0x800 ;  /* 0x0000080004097836 */ /* 0x040fe40000000000 */
[----:B------:R-:W-:Y:S02]  /*21f0*/  VIADD R5, R4, 0x890 ;  /* 0x0000089004057836 */ /* 0x000fe40000000000 */
[----:B------:R-:W-:Y:S01]  /*2200*/  @P3 VIADD R5, R9, 0x70 ;  /* 0x0000007009053836 */ /* 0x000fe20000000000 */
[----:B-1----:R-:W-:Y:S06]  /*2210*/  @P1 BRA `(.L_x_26) ;  /* 0x0000000000081947 */ /* 0x002fec0003800000 */
[----:B------:R-:W0:Y:S02]  /*2220*/  SYNCS.PHASECHK.TRANS64.TRYWAIT P1, [R3+URZ], R6 ;  /* 0x00000006030075a7 */ /* 0x000e24000802017f */
[----:B0-----:R-:W-:Y:S05]  /*2230*/  @!P1 BRA `(.L_x_27) ;  /* 0x0000006c00889947 */ /* 0x001fea0003800000 */
.L_x_26:
[----:B0-----:R-:W0:Y:S01]  /*2240*/  LDC R3, c[0x0][0x28c] ;  /* 0x0000a300ff037b82 */ /* 0x001e220000000800 */
[----:B------:R1:W2:Y:S01]  /*2250*/  LDS R108, [R4+0x800] ;  /* 0x00080000046c7984 */ /* 0x0002a20000000800 */
[----:B------:R-:W-:-:S03]  /*2260*/  UMOV UR5, UR44 ;  /* 0x0000002c00057c82 */ /* 0x000fc60008000000 */
[----:B------:R1:W3:Y:S04]  /*2270*/  LDS R109, [R4+0x1000] ;  /* 0x00100000046d7984 */ /* 0x0002e80000000800 */
[----:B------:R1:W4:Y:S04]  /*2280*/  LDS R110, [R5] ;  /* 0x00000000056e7984 */ /* 0x0003280000000800 */
[----:B------:R1:W1:Y:S01]  /*2290*/  LDS R111, [R5+0x800] ;  /* 0x00080000056f7984 */ /* 0x0002620000000800 */
[----:B0-----:R-:W-:-:S13]  /*22a0*/  ISETP.GE.AND P1, PT, R3, 0x81, PT ;  /* 0x000000810300780c */ /* 0x001fda0003f26270 */
[----:B-1234-:R-:W-:Y:S05]  /*22b0*/  @!P1 BRA `(.L_x_28) ;  /* 0x0000000400f49947 */ /* 0x01efea0003800000 */
[----:B------:R-:W-:Y:S01]  /*22c0*/  R2UR UR9, R0 ;  /* 0x00000000000972ca */ /* 0x000fe200000e0000 */
[----:B------:R-:W-:Y:S01]  /*22d0*/  IMAD.U32 R3, RZ, RZ, UR51 ;  /* 0x00000033ff037e24 */ /* 0x000fe2000f8e00ff */
[----:B------:R-:W-:-:S13]  /*22e0*/  UMOV UR5, UR44 ;  /* 0x0000002c00057c82 */ /* 0x000fda0008000000 */
.L_x_36:
[----:B------:R-:W-:-:S04]  /*22f0*/  UIADD3 UR6, UR9, 0x1, URZ ;  /* 0x0000000109067890 */ /* 0x000fc8000fffe03f */
[----:B------:R-:W-:-:S04]  /*2300*/  UISETP.NE.AND UP0, UPT, UR6, 0x4, UPT ;  /* 0x000000040600788c */ /* 0x000fc8000bf05270 */
[----:B------:R-:W-:Y:S02]  /*2310*/  USEL UR7, URZ, 0x1, UP0 ;  /* 0x000000013f077887 */ /* 0x000fe40008000000 */
[----:B------:R-:W-:-:S04]  /*2320*/  USEL UR6, UR6, URZ, UP0 ;  /* 0x0000003f06067287 */ /* 0x000fc80008000000 */
[----:B------:R-:W-:Y:S02]  /*2330*/  LOP3.LUT R8, R8, UR7, RZ, 0x3c, !PT ;  /* 0x0000000708087c12 */ /* 0x000fe4000f8e3cff */
[----:B------:R-:W-:Y:S01]  /*2340*/  IMAD.U32 R0, RZ, RZ, UR6 ;  /* 0x00000006ff007e24 */ /* 0x000fe2000f8e00ff */
[----:B0-----:R-:W-:Y:S06]  /*2350*/  @!P0 BRA `(.L_x_29) ;  /* 0x0000000000048947 */ /* 0x001fec0003800000 */
[----:B------:R-:W-:Y:S01]  /*2360*/  BPT.TRAP 0x1 ;  /* 0x000000040000795c */ /* 0x000fe20000300000 */
.L_x_29:
[----:B------:R-:W-:Y:S01]  /*2370*/  LEA R6, R0, UR41, 0x3 ;  /* 0x0000002900067c11 */ /* 0x000fe2000f8e18ff */
[----:B------:R-:W-:Y:S01]  /*2380*/  ULEA UR8, UR9, UR4, 0xb ;  /* 0x0000000409087291 */ /* 0x000fe2000f8e583f */
[----:B------:R-:W-:Y:S01]  /*2390*/  SHF.L.U32 R9, R8, 0x1f, RZ ;  /* 0x0000001f08097819 */ /* 0x000fe200000006ff */
[----:B------:R-:W-:Y:S01]  /*23a0*/  UMOV UR7, 0x40000040 ;  /* 0x4000004000077882 */ /* 0x000fe20000000000 */
[----:B------:R-:W-:Y:S01]  /*23b0*/  IMAD.U32 R5, RZ, RZ, UR9 ;  /* 0x00000009ff057e24 */ /* 0x000fe2000f8e00ff */
[----:B------:R-:W-:Y:S01]  /*23c0*/  ISETP.NE.AND P3, PT, R103, RZ, PT ;  /* 0x000000ff6700720c */ /* 0x000fe20003f65270 */
[----:B------:R0:W1:Y:S01]  /*23d0*/  SYNCS.PHASECHK.TRANS64.TRYWAIT P1, [R6+URZ], R9 ;  /* 0x00000009060075a7 */ /* 0x000062000802017f */
[----:B------:R-:W-:Y:S01]  /*23e0*/  WARPGROUP.ARRIVE ;  /* 0x00000000000079c5 */ /* 0x000fe20000000000 */
[----:B------:R-:W-:Y:S01]  /*23f0*/  UMOV UR6, UR8 ;  /* 0x0000000800067c82 */ /* 0x000fe20008000000 */
[----:B------:R-:W-:-:S04]  /*2400*/  IMAD R4, R5, 0x1000, R94 ;  /* 0x0000100005047824 */ /* 0x000fc800078e025e */
[----:B------:R-:W-:Y:S01]  /*2410*/  HGMMA.64x128x8.F32.TF32 R24, R108, gdesc[UR4], R24, gsb0 ;  /* 0x05e000046c187df0 */ /* 0x000fe20008002818 */
[----:B------:R-:W-:Y:S01]  /*2420*/  LEA R7, R4, UR41, 0x2 ;  /* 0x0000002904077c11 */ /* 0x000fe2000f8e10ff */
[----:B------:R-:W-:Y:S01]  /*2430*/  UIADD3 UR6, UR8, 0x2, URZ ;  /* 0x0000000208067890 */ /* 0x000fe2000fffe03f */
[----:B------:R-:W-:-:S03]  /*2440*/  UMOV UR7, 0x40000040 ;  /* 0x4000004000077882 */ /* 0x000fc60000000000 */
[C---:B------:R-:W-:Y:S02]  /*2450*/  VIADD R4, R7.reuse, 0x900 ;  /* 0x0000090007047836 */ /* 0x040fe40000000000 */
[----:B------:R-:W-:Y:S02]  /*2460*/  VIADD R5, R7, 0x990 ;  /* 0x0000099007057836 */ /* 0x000fe40000000000 */
[----:B------:R-:W-:Y:S01]  /*2470*/  @P3 VIADD R5, R4, 0x70 ;  /* 0x0000007004053836 */ /* 0x000fe20000000000 */
[----:B------:R-:W-:Y:S02]  /*2480*/  WARPGROUP.DEPBAR.LE gsb0, 0x0 ;  /* 0x00008000000079c5 */ /* 0x000fe40000010000 */
[----:B------:R-:W-:Y:S04]  /*2490*/  LDS R104, [R7+0x900] ;  /* 0x0009000007687984 */ /* 0x000fe80000000800 */
[----:B------:R-:W-:Y:S04]  /*24a0*/  LDS R105, [R7+0x1100] ;  /* 0x0011000007697984 */ /* 0x000fe80000000800 */
[----:B------:R-:W-:Y:S04]  /*24b0*/  LDS R106, [R5] ;  /* 0x00000000056a7984 */ /* 0x000fe80000000800 */
[----:B------:R-:W2:Y:S02]  /*24c0*/  LDS R107, [R5+0x800] ;  /* 0x00080000056b7984 */ /* 0x000ea40000000800 */
[----:B--2---:R-:W-:-:S06]  /*24d0*/  WARPGROUP.ARRIVE ;  /* 0x00000000000079c5 */ /* 0x004fcc0000000000 */
[----:B------:R-:W-:Y:S03]  /*24e0*/  HGMMA.64x128x8.F32.TF32 R24, R104, gdesc[UR4], R24, gsb0 ;  /* 0x05e0000468187df0 */ /* 0x000fe60008002818 */
[----:B------:R-:W-:Y:S02]  /*24f0*/  WARPGROUP.DEPBAR.LE gsb0, 0x0 ;  /* 0x00008000000079c5 */ /* 0x000fe40000010000 */
[----:B------:R0:W2:Y:S04]  /*2500*/  LDS R104, [R7+0xa00] ;  /* 0x000a000007687984 */ /* 0x0000a80000000800 */
[----:B------:R0:W3:Y:S04]  /*2510*/  LDS R105, [R7+0x1200] ;  /* 0x0012000007697984 */ /* 0x0000e80000000800 */
[----:B------:R0:W4:Y:S04]  /*2520*/  LDS R106, [R5+0x100] ;  /* 0x00010000056a7984 */ /* 0x0001280000000800 */
[----:B------:R0:W0:Y:S01]  /*2530*/  LDS R107, [R5+0x900] ;  /* 0x00090000056b7984 */ /* 0x0000220000000800 */
[----:B-1----:R-:W-:Y:S05]  /*2540*/  @!P0 BRA `(.L_x_30) ;  /* 0x0000000000048947 */ /* 0x002fea0003800000 */
[----:B------:R-:W-:Y:S01]  /*2550*/  BPT.TRAP 0x1 ;  /* 0x000000040000795c */ /* 0x000fe20000300000 */
.L_x_30:
[----:B------:R-:W-:Y:S02]  /*2560*/  UISETP.GT.U32.AND UP0, UPT, UR39, 0x1, UPT ;  /* 0x000000012700788c */ /* 0x000fe4000bf04070 */
[----:B------:R-:W-:-:S04]  /*2570*/  ULEA UR6, UR5, UR41, 0x3 ;  /* 0x0000002905067291 */ /* 0x000fc8000f8e183f */
[----:B------:R-:W-:Y:S01]  /*2580*/  UIADD3 UR6, UR6, 0x20, URZ ;  /* 0x0000002006067890 */ /* 0x000fe2000fffe03f */
[----:B------:R-:W-:-:S03]  /*2590*/  PLOP3.LUT P2, PT, PT, PT, UP0, 0x80, 0x0 ;  /* 0x000000000000781c */ /* 0x000fc60003f4f008 */
[----:B------:R-:W-:-:S09]  /*25a0*/  UPRMT UR6, URZ, 0x654, UR6 ;  /* 0x000006543f067896 */ /* 0x000fd20008000006 */
[----:B------:R-:W-:Y:S01]  /*25b0*/  SYNCS.ARRIVE.TRANS64.RED.A1T0 RZ, [UR6], RZ ;  /* 0x000000ffffff79a7 */ /* 0x000fe20008100406 */
[----:B------:R-:W-:Y:S05]  /*25c0*/  @P2 BRA `(.L_x_31) ;  /* 0x0000000000042947 */ /* 0x000fea0003800000 */
[----:B------:R-:W-:Y:S01]  /*25d0*/  BPT.TRAP 0x1 ;  /* 0x000000040000795c */ /* 0x000fe20000300000 */
.L_x_31:
[----:B------:R-:W-:Y:S01]  /*25e0*/  UIADD3 UR6, UR8, 0x4, URZ ;  /* 0x0000000408067890 */ /* 0x000fe2000fffe03f */
[----:B0-234-:R-:W-:Y:S01]  /*25f0*/  WARPGROUP.ARRIVE ;  /* 0x00000000000079c5 */ /* 0x01dfe20000000000 */
[----:B------:R-:W-:Y:S01]  /*2600*/  UMOV UR7, 0x40000040 ;  /* 0x4000004000077882 */ /* 0x000fe20000000000 */
[----:B------:R-:W-:-:S04]  /*2610*/  UIADD3 UR5, UR5, 0x1, URZ ;  /* 0x0000000105057890 */ /* 0x000fc8000fffe03f */
[----:B------:R-:W-:-:S05]  /*2620*/  UISETP.NE.AND UP0, UPT, UR5, 0x4, UPT ;  /* 0x000000040500788c */ /* 0x000fca000bf05270 */
[----:B------:R-:W-:Y:S01]  /*2630*/  HGMMA.64x128x8.F32.TF32 R24, R104, gdesc[UR4], R24, gsb0 ;  /* 0x05e0000468187df0 */ /* 0x000fe20008002818 */
[----:B------:R-:W-:Y:S01]  /*2640*/  UIADD3 UR6, UR8, 0x6, URZ ;  /* 0x0000000608067890 */ /* 0x000fe2000fffe03f */
[----:B------:R-:W-:Y:S01]  /*2650*/  UMOV UR7, 0x40000040 ;  /* 0x4000004000077882 */ /* 0x000fe20000000000 */
[----:B------:R-:W-:Y:S01]  /*2660*/  USEL UR5, UR5, URZ, UP0 ;  /* 0x0000003f05057287 */ /* 0x000fe20008000000 */
[----:B------:R-:W-:Y:S02]  /*2670*/  WARPGROUP.DEPBAR.LE gsb0, 0x0 ;  /* 0x00008000000079c5 */ /* 0x000fe40000010000 */
[----:B------:R-:W-:Y:S04]  /*2680*/  LDS R104, [R7+0xb00] ;  /* 0x000b000007687984 */ /* 0x000fe80000000800 */
[----:B------:R-:W-:Y:S04]  /*2690*/  LDS R105, [R7+0x1300] ;  /* 0x0013000007697984 */ /* 0x000fe80000000800 */
[----:B------:R-:W-:Y:S04]  /*26a0*/  LDS R106, [R5+0x200] ;  /* 0x00020000056a7984 */ /* 0x000fe80000000800 */
[----:B------:R-:W0:Y:S02]  /*26b0*/  LDS R107, [R5+0xa00] ;  /* 0x000a0000056b7984 */ /* 0x000e240000000800 */
[----:B0-----:R-:W-:-:S06]  /*26c0*/  WARPGROUP.ARRIVE ;  /* 0x00000000000079c5 */ /* 0x001fcc0000000000 */
[----:B------:R-:W-:Y:S01]  /*26d0*/  HGMMA.64x128x8.F32.TF32 R24, R104, gdesc[UR4], R24, gsb0 ;  /* 0x05e0000468187df0 */ /* 0x000fe20008002818 */
[----:B------:R-:W-:Y:S01]  /*26e0*/  UIADD3 UR6, UR8, 0x400, URZ ;  /* 0x0000040008067890 */ /* 0x000fe2000fffe03f */
[----:B------:R-:W-:Y:S01]  /*26f0*/  UMOV UR7, 0x40000040 ;  /* 0x4000004000077882 */ /* 0x000fe20000000000 */
        /* <DEDUP_REMOVED lines=24> */
[----:B------:R-:W-:Y:S03]  /*2880*/  HGMMA.64x128x8.F32.TF32 R24, R104, gdesc[UR4], R24, gsb0 ;  /* 0x05e0000468187df0 */ /* 0x000fe60008002818 */
[----:B------:R-:W-:Y:S02]  /*2890*/  WARPGROUP.DEPBAR.LE gsb0, 0x0 ;  /* 0x00008000000079c5 */ /* 0x000fe40000010000 */
[----:B------:R0:W1:Y:S04]  /*28a0*/  LDS R104, [R7+0xf00] ;  /* 0x000f000007687984 */ /* 0x0000680000000800 */
[----:B------:R0:W2:Y:S04]  /*28b0*/  LDS R105, [R7+0x1700] ;  /* 0x0017000007697984 */ /* 0x0000a80000000800 */
[----:B------:R0:W3:Y:S04]  /*28c0*/  LDS R106, [R5+0x600] ;  /* 0x00060000056a7984 */ /* 0x0000e80000000800 */
[----:B------:R0:W4:Y:S01]  /*28d0*/  LDS R107, [R5+0xe00] ;  /* 0x000e0000056b7984 */ /* 0x0001220000000800 */
[----:B------:R-:W-:Y:S05]  /*28e0*/  @!P0 BRA `(.L_x_32) ;  /* 0x0000000000048947 */ /* 0x000fea0003800000 */
[----:B------:R-:W-:Y:S01]  /*28f0*/  BPT.TRAP 0x1 ;  /* 0x000000040000795c */ /* 0x000fe20000300000 */
.L_x_32:
[----:B0-----:R-:W-:Y:S01]  /*2900*/  IMAD.SHL.U32 R7, R0, 0x1000, RZ ;  /* 0x0000100000077824 */ /* 0x001fe200078e00ff */
[----:B------:R-:W-:Y:S03]  /*2910*/  BSSY B0, `(.L_x_33) ;  /* 0x0000009000007945 */ /* 0x000fe60003800000 */
[----:B------:R-:W-:-:S05]  /*2920*/  IMAD.IADD R4, R94, 0x1, R7 ;  /* 0x000000015e047824 */ /* 0x000fca00078e0207 */
[----:B------:R-:W-:-:S05]  /*2930*/  LEA R5, R4, UR41, 0x2 ;  /* 0x0000002904057c11 */ /* 0x000fca000f8e10ff */
[C---:B------:R-:W-:Y:S02]  /*2940*/  VIADD R10, R5.reuse, 0x800 ;  /* 0x00000800050a7836 */ /* 0x040fe40000000000 */
[----:B------:R-:W-:Y:S02]  /*2950*/  VIADD R4, R5, 0x890 ;  /* 0x0000089005047836 */ /* 0x000fe40000000000 */
[----:B------:R-:W-:Y:S01]  /*2960*/  @P3 VIADD R4, R10, 0x70 ;  /* 0x000000700a043836 */ /* 0x000fe20000000000 */
[----:B------:R-:W-:Y:S06]  /*2970*/  @P1 BRA `(.L_x_34) ;  /* 0x0000000000081947 */ /* 0x000fec0003800000 */
[----:B------:R-:W0:Y:S02]  /*2980*/  SYNCS.PHASECHK.TRANS64.TRYWAIT P1, [R6+URZ], R9 ;  /* 0x00000009060075a7 */ /* 0x000e24000802017f */
[----:B0-----:R-:W-:Y:S05]  /*2990*/  @!P1 BRA `(.L_x_35) ;  /* 0x0000006400c49947 */ /* 0x001fea0003800000 */
.L_x_34:
[----:B------:R-:W-:Y:S05]  /*29a0*/  BSYNC B0 ;  /* 0x0000000000007941 */ /* 0x000fea0003800000 */
.L_x_33:
[----:B------:R0:W0:Y:S01]  /*29b0*/  LDS R108, [R5+0x800] ;  /* 0x00080000056c7984 */ /* 0x0000220000000800 */
[----:B------:R-:W-:Y:S05]  /*29c0*/  WARPSYNC.ALL ;  /* 0x0000000000007948 */ /* 0x000fea0003800000 */
[----:B------:R0:W0:Y:S04]  /*29d0*/  LDS R109, [R5+0x1000] ;  /* 0x00100000056d7984 */ /* 0x0000280000000800 */
[----:B------:R0:W0:Y:S04]  /*29e0*/  LDS R110, [R4] ;  /* 0x00000000046e7984 */ /* 0x0000280000000800 */
[----:B------:R0:W0:Y:S01]  /*29f0*/  LDS R111, [R4+0x800] ;  /* 0x00080000046f7984 */ /* 0x0000220000000800 */
[----:B------:R-:W-:Y:S01]  /*2a00*/  UIADD3 UR6, UR8, 0x406, URZ ;  /* 0x0000040608067890 */ /* 0x000fe2000fffe03f */
[----:B-1234-:R-:W-:Y:S01]  /*2a10*/  WARPGROUP.ARRIVE ;  /* 0x00000000000079c5 */ /* 0x01efe20000000000 */
[----:B------:R-:W-:Y:S01]  /*2a20*/  UMOV UR7, 0x40000040 ;  /* 0x4000004000077882 */ /* 0x000fe20000000000 */
[C---:B------:R-:W-:Y:S01]  /*2a30*/  ISETP.GT.AND P1, PT, R3.reuse, 0x2, PT ;  /* 0x000000020300780c */ /* 0x040fe20003f24270 */
[----:B------:R-:W-:Y:S01]  /*2a40*/  VIADD R3, R3, 0xffffffff ;  /* 0xffffffff03037836 */ /* 0x000fe20000000000 */
[----:B------:R-:W-:-:S04]  /*2a50*/  R2UR UR9, R0 ;  /* 0x00000000000972ca */ /* 0x000fc800000e0000 */
[----:B------:R-:W-:Y:S03]  /*2a60*/  HGMMA.64x128x8.F32.TF32 R24, R104, gdesc[UR4], R24, gsb0 ;  /* 0x05e0000468187df0 */ /* 0x000fe60008002818 */
[----:B------:R-:W-:-:S04]  /*2a70*/  WARPGROUP.DEPBAR.LE gsb0, 0x0 ;  /* 0x00008000000079c5 */ /* 0x000fc80000010000 */
[----:B------:R-:W-:Y:S05]  /*2a80*/  @P1 BRA `(.L_x_36) ;  /* 0xfffffff800181947 */ /* 0x000fea000383ffff */
.L_x_28:
[----:B0-----:R-:W-:Y:S01]  /*2a90*/  IMAD.MOV.U32 R5, RZ, RZ, 0x40000040 ;  /* 0x40000040ff057424 */ /* 0x001fe200078e00ff */
[----:B------:R-:W-:Y:S01]  /*2aa0*/  LEA R4, R0, UR4, 0xb ;  /* 0x0000000400047c11 */ /* 0x000fe2000f8e58ff */
[----:B------:R-:W-:Y:S01]  /*2ab0*/  WARPGROUP.ARRIVE ;  /* 0x00000000000079c5 */ /* 0x000fe20000000000 */
[----:B------:R-:W-:Y:S01]  /*2ac0*/  IMAD.IADD R7, R94, 0x1, R7 ;  /* 0x000000015e077824 */ /* 0x000fe200078e0207 */
[----:B------:R-:W-:Y:S02]  /*2ad0*/  ISETP.NE.AND P1, PT, R103, RZ, PT ;  /* 0x000000ff6700720c */ /* 0x000fe40003f25270 */
[----:B------:R-:W-:Y:S02]  /*2ae0*/  R2UR UR6, R4 ;  /* 0x00000000040672ca */ /* 0x000fe400000e0000 */
[----:B------:R-:W-:Y:S02]  /*2af0*/  R2UR UR7, R5 ;  /* 0x00000000050772ca */ /* 0x000fe400000e0000 */
[----:B------:R-:W-:Y:S01]  /*2b00*/  LEA R3, R7, UR41, 0x2 ;  /* 0x0000002907037c11 */ /* 0x000fe2000f8e10ff */
[----:B------:R-:W-:-:S04]  /*2b10*/  IMAD.MOV.U32 R7, RZ, RZ, 0x40000040 ;  /* 0x40000040ff077424 */ /* 0x000fc800078e00ff */
[C---:B------:R-:W-:Y:S02]  /*2b20*/  VIADD R6, R3.reuse, 0x900 ;  /* 0x0000090003067836 */ /* 0x040fe40000000000 */
[----:B------:R-:W-:Y:S02]  /*2b30*/  VIADD R0, R3, 0x990 ;  /* 0x0000099003007836 */ /* 0x000fe40000000000 */
[----:B------:R-:W-:Y:S02]  /*2b40*/  @P1 VIADD R0, R6, 0x70 ;  /* 0x0000007006001836 */ /* 0x000fe40000000000 */
[----:B------:R-:W-:Y:S01]  /*2b50*/  HGMMA.64x128x8.F32.TF32 R24, R108, gdesc[UR4], R24, gsb0 ;  /* 0x05e000046c187df0 */ /* 0x000fe20008002818 */
[----:B------:R-:W-:Y:S01]  /*2b60*/  VIADD R6, R4, 0x2 ;  /* 0x0000000204067836 */ /* 0x000fe20000000000 */
[----:B------:R-:W-:-:S04]  /*2b70*/  R2UR UR7, R7 ;  /* 0x00000000070772ca */ /* 0x000fc800000e0000 */
[----:B------:R-:W-:Y:S01]  /*2b80*/  R2UR UR6, R6 ;  /* 0x00000000060672ca */ /* 0x000fe200000e0000 */
[----:B------:R-:W-:Y:S02]  /*2b90*/  WARPGROUP.DEPBAR.LE gsb0, 0x0 ;  /* 0x00008000000079c5 */ /* 0x000fe40000010000 */
[----:B------:R-:W-:Y:S04]  /*2ba0*/  LDS R104, [R3+0x900] ;  /* 0x0009000003687984 */ /* 0x000fe80000000800 */
[----:B------:R-:W-:Y:S04]  /*2bb0*/  LDS R105, [R3+0x1100] ;  /* 0x0011000003697984 */ /* 0x000fe80000000800 */
[----:B------:R-:W-:Y:S04]  /*2bc0*/  LDS R106, [R0] ;  /* 0x00000000006a7984 */ /* 0x000fe80000000800 */
        /* <DEDUP_REMOVED lines=10> */
.L_x_37:
        /* <DEDUP_REMOVED lines=8> */
.L_x_38:
[----:B------:R-:W-:Y:S01]  /*2cf0*/  VIADD R6, R4, 0x4 ;  /* 0x0000000404067836 */ /* 0x000fe20000000000 */
[----:B-1234-:R-:W-:Y:S01]  /*2d00*/  WARPGROUP.ARRIVE ;  /* 0x00000000000079c5 */ /* 0x01efe20000000000 */
[----:B------:R-:W-:Y:S02]  /*2d10*/  IMAD.MOV.U32 R7, RZ, RZ, 0x40000040 ;  /* 0x40000040ff077424 */ /* 0x000fe400078e00ff */
[----:B------:R-:W-:Y:S01]  /*2d20*/  IMAD.MOV.U32 R5, RZ, RZ, 0x40000040 ;  /* 0x40000040ff057424 */ /* 0x000fe200078e00ff */
[----:B------:R-:W-:Y:S01]  /*2d30*/  R2UR UR6, R6 ;  /* 0x00000000060672ca */ /* 0x000fe200000e0000 */
[----:B------:R-:W-:Y:S01]  /*2d40*/  VIADD R6, R4, 0x6 ;  /* 0x0000000604067836 */ /* 0x000fe20000000000 */
[----:B------:R-:W-:Y:S01]  /*2d50*/  R2UR UR7, R7 ;  /* 0x00000000070772ca */ /* 0x000fe200000e0000 */
[----:B------:R-:W-:-:S12]  /*2d60*/  IMAD.MOV.U32 R7, RZ, RZ, 0x40000040 ;  /* 0x40000040ff077424 */ /* 0x000fd800078e00ff */
[----:B------:R-:W-:Y:S01]  /*2d70*/  HGMMA.64x128x8.F32.TF32 R24, R104, gdesc[UR4], R24, gsb0 ;  /* 0x05e0000468187df0 */ /* 0x000fe20008002818 */
[----:B------:R-:W-:Y:S01]  /*2d80*/  R2UR UR6, R6 ;  /* 0x00000000060672ca */ /* 0x000fe200000e0000 */
[----:B------:R-:W-:Y:S01]  /*2d90*/  VIADD R6, R4, 0x400 ;  /* 0x0000040004067836 */ /* 0x000fe20000000000 */
[----:B------:R-:W-:Y:S01]  /*2da0*/  R2UR UR7, R7 ;  /* 0x00000000070772ca */ /* 0x000fe200000e0000 */
[----:B------:R-:W-:Y:S01]  /*2db0*/  IMAD.MOV.U32 R7, RZ, RZ, 0x40000040 ;  /* 0x40000040ff077424 */ /* 0x000fe200078e00ff */
[----:B------:R-:W-:Y:S02]  /*2dc0*/  WARPGROUP.DEPBAR.LE gsb0, 0x0 ;  /* 0x00008000000079c5 */ /* 0x000fe40000010000 */
[----:B------:R-:W-:Y:S04]  /*2dd0*/  LDS R104, [R3+0xb00] ;  /* 0x000b000003687984 */ /* 0x000fe80000000800 */
[----:B------:R-:W-:Y:S04]  /*2de0*/  LDS R105, [R3+0x1300] ;  /* 0x0013000003697984 */ /* 0x000fe80000000800 */
[----:B------:R-:W-:Y:S04]  /*2df0*/  LDS R106, [R0+0x200] ;  /* 0x00020000006a7984 */ /* 0x000fe80000000800 */
[----:B------:R-:W1:Y:S02]  /*2e00*/  LDS R107, [R0+0xa00] ;  /* 0x000a0000006b7984 */ /* 0x000e640000000800 */
[----:B-1----:R-:W-:-:S06]  /*2e10*/  WARPGROUP.ARRIVE ;  /* 0x00000000000079c5 */ /* 0x002fcc0000000000 */
        /* <DEDUP_REMOVED lines=13> */
[C---:B------:R-:W-:Y:S01]  /*2ef0*/  VIADD R6, R4.reuse, 0x404 ;  /* 0x0000040404067836 */ /* 0x040fe20000000000 */
[----:B------:R-:W-:Y:S01]  /*2f00*/  R2UR UR7, R7 ;  /* 0x00000000070772ca */ /* 0x000fe200000e0000 */
[----:B------:R-:W-:Y:S02]  /*2f10*/  IMAD.MOV.U32 R7, RZ, RZ, 0x40000040 ;  /* 0x40000040ff077424 */ /* 0x000fe400078e00ff */
[----:B------:R-:W-:Y:S01]  /*2f20*/  VIADD R4, R4, 0x406 ;  /* 0x0000040604047836 */ /* 0x000fe20000000000 */
[----:B------:R-:W-:Y:S02]  /*2f30*/  WARPGROUP.DEPBAR.LE gsb0, 0x0 ;  /* 0x00008000000079c5 */ /* 0x000fe40000010000 */
[----:B------:R-:W-:Y:S04]  /*2f40*/  LDS R104, [R3+0xd00] ;  /* 0x000d000003687984 */ /* 0x000fe80000000800 */
[----:B------:R-:W-:Y:S04]  /*2f50*/  LDS R105, [R3+0x1500] ;  /* 0x0015000003697984 */ /* 0x000fe80000000800 */
[----:B------:R-:W-:Y:S04]  /*2f60*/  LDS R106, [R0+0x400] ;  /* 0x00040000006a7984 */ /* 0x000fe80000000800 */
[----:B------:R-:W1:Y:S02]  /*2f70*/  LDS R107, [R0+0xc00] ;  /* 0x000c0000006b7984 */ /* 0x000e640000000800 */
[----:B-1----:R-:W-:-:S06]  /*2f80*/  WARPGROUP.ARRIVE ;  /* 0x00000000000079c5 */ /* 0x002fcc0000000000 */
[----:B------:R-:W-:Y:S01]  /*2f90*/  HGMMA.64x128x8.F32.TF32 R24, R104, gdesc[UR4], R24, gsb0 ;  /* 0x05e0000468187df0 */ /* 0x000fe20008002818 */
[----:B------:R-:W-:Y:S02]  /*2fa0*/  R2UR UR6, R6 ;  /* 0x00000000060672ca */ /* 0x000fe400000e0000 */
[----:B------:R-:W-:Y:S01]  /*2fb0*/  R2UR UR7, R7 ;  /* 0x00000000070772ca */ /* 0x000fe200000e0000 */
        /* <DEDUP_REMOVED lines=15> */
[----:B------:R-:W-:Y:S03]  /*30b0*/  HGMMA.64x128x8.F32.TF32 R24, R104, gdesc[UR4], R24, gsb0 ;  /* 0x05e0000468187df0 */ /* 0x000fe60008002818 */
[----:B------:R-:W-:Y:S02]  /*30c0*/  WARPGROUP.DEPBAR.LE gsb0, 0x0 ;  /* 0x00008000000079c5 */ /* 0x000fe40000010000 */
.L_x_24:
[----:B------:R2:W-:Y:S01]  /*30d0*/  SYNCS.ARRIVE.TRANS64.A1T0 RZ, [R102+UR53], RZ ;  /* 0x000000ff66ff79a7 */ /* 0x0005e20008100035 */
[----:B------:R-:W-:Y:S05]  /*30e0*/  @!P0 BRA `(.L_x_39) ;  /* 0x0000000000048947 */ /* 0x000fea0003800000 */
[----:B------:R-:W-:Y:S01]  /*30f0*/  BPT.TRAP 0x1 ;  /* 0x000000040000795c */ /* 0x000fe20000300000 */
.L_x_39:
[----:B------:R-:W-:Y:S02]  /*3100*/  UIADD3 UR4, UR50, UR44, URZ ;  /* 0x0000002c32047290 */ /* 0x000fe4000fffe03f */
[----:B------:R-:W-:Y:S02]  /*3110*/  UISETP.GT.U32.AND UP0, UPT, UR39, 0x1, UPT ;  /* 0x000000012700788c */ /* 0x000fe4000bf04070 */
[----:B------:R-:W-:-:S04]  /*3120*/  USHF.L.U32 UR4, UR4, 0x3, URZ ;  /* 0x0000000304047899 */ /* 0x000fc8000800063f */
[----:B------:R-:W-:Y:S01]  /*3130*/  ULOP3.LUT UR4, UR4, 0x18, URZ, 0xc0, !UPT ;  /* 0x0000001804047892 */ /* 0x000fe2000f8ec03f */
[----:B------:R-:W-:-:S03]  /*3140*/  PLOP3.LUT P0, PT, PT, PT, UP0, 0x80, 0x0 ;  /* 0x000000000000781c */ /* 0x000fc60003f0f008 */
[----:B------:R-:W-:-:S04]  /*3150*/  UIADD3 UR4, UR41, 0x20, UR4 ;  /* 0x0000002029047890 */ /* 0x000fc8000fffe004 */
[----:B------:R-:W-:-:S09]  /*3160*/  UPRMT UR4, URZ, 0x654, UR4 ;  /* 0x000006543f047896 */ /* 0x000fd20008000004 */
[----:B------:R-:W-:Y:S01]  /*3170*/  SYNCS.ARRIVE.TRANS64.RED.A1T0 RZ, [UR4], RZ ;  /* 0x000000ffffff79a7 */ /* 0x000fe20008100404 */
[----:B------:R-:W-:Y:S05]  /*3180*/  @P0 BRA `(.L_x_40) ;  /* 0x0000000000040947 */ /* 0x000fea0003800000 */
[----:B------:R-:W-:Y:S01]  /*3190*/  BPT.TRAP 0x1 ;  /* 0x000000040000795c */ /* 0x000fe20000300000 */
.L_x_40:
[----:B0-----:R-:W-:Y:S02]  /*31a0*/  SHF.L.U32 R3, R101, 0x1f, RZ ;  /* 0x0000001f65037819 */ /* 0x001fe400000006ff */
[----:B------:R-:W-:Y:S02]  /*31b0*/  SHF.R.S32.HI R13, RZ, 0x1f, R19 ;  /* 0x0000001fff0d7819 */ /* 0x000fe40000011413 */
[----:B------:R-:W0:Y:S02]  /*31c0*/  SYNCS.PHASECHK.TRANS64.TRYWAIT P0, [R98+URZ+0x8], R3 ;  /* 0x00000803620075a7 */ /* 0x000e24000800017f */
[----:B0-----:R-:W-:Y:S05]  /*31d0*/  @!P0 BRA `(.L_x_41) ;  /* 0x0000005c00c88947 */ /* 0x001fea0003800000 */
.L_x_199:
[----:B------:R-:W-:Y:S01]  /*31e0*/  IMAD.SHL.U32 R5, R18, 0x40, RZ ;  /* 0x0000004012057824 */ /* 0x000fe200078e00ff */
[----:B------:R-:W-:Y:S01]  /*31f0*/  ULDC UR6, c[0x0][0x284] ;  /* 0x0000a10000067ab9 */ /* 0x000fe20000000800 */
[----:B------:R-:W-:Y:S01]  /*3200*/  IMAD.SHL.U32 R10, R2, 0x80, RZ ;  /* 0x00000080020a7824 */ /* 0x000fe200078e00ff */
[----:B------:R-:W-:Y:S01]  /*3210*/  ULDC.64 UR4, c[0x0][0x5d0] ;  /* 0x0001740000047ab9 */ /* 0x000fe20000000a00 */
[----:B------:R-:W-:Y:S01]  /*3220*/  IMAD.WIDE R20, R18, 0x40, R90 ;  /* 0x0000004012147825 */ /* 0x000fe200078e025a */
[----:B------:R-:W-:Y:S01]  /*3230*/  ISETP.GE.AND P0, PT, R5, UR6, PT ;  /* 0x0000000605007c0c */ /* 0x000fe2000bf06270 */
[----:B------:R-:W-:Y:S01]  /*3240*/  ULDC UR6, c[0x0][0x288] ;  /* 0x0000a20000067ab9 */ /* 0x000fe20000000800 */
[----:B------:R-:W-:Y:S01]  /*3250*/  SHF.R.S32.HI R11, RZ, 0x1f, R10 ;  /* 0x0000001fff0b7819 */ /* 0x000fe2000001140a */
[----:B------:R-:W-:Y:S01]  /*3260*/  IMAD R0, R13, UR4, RZ ;  /* 0x000000040d007c24 */ /* 0x000fe2000f8e02ff */
[----:B------:R-:W-:Y:S01]  /*3270*/  ISETP.GE.OR P0, PT, R10, UR6, P0 ;  /* 0x000000060a007c0c */ /* 0x000fe20008706670 */
[----:B0-----:R-:W-:-:S04]  /*3280*/  IMAD.WIDE.U32 R2, R19, UR4, R92 ;  /* 0x0000000413027c25 */ /* 0x001fc8000f8e005c */
[----:B------:R-:W-:Y:S01]  /*3290*/  IMAD R7, R19, UR5, R0 ;  /* 0x0000000513077c24 */ /* 0x000fe2000f8e0200 */
[----:B-1----:R-:W-:Y:S01]  /*32a0*/  IADD3 R2, P1, R10, R2, RZ ;  /* 0x000000020a027210 */ /* 0x002fe20007f3e0ff */
[----:B------:R-:W-:Y:S02]  /*32b0*/  ULDC.64 UR4, c[0x0][0x5c8] ;  /* 0x0001720000047ab9 */ /* 0x000fe40000000a00 */
[----:B------:R-:W-:Y:S01]  /*32c0*/  IMAD R9, R21, UR4, RZ ;  /* 0x0000000415097c24 */ /* 0x000fe2000f8e02ff */
[----:B------:R-:W-:-:S03]  /*32d0*/  IADD3.X R3, R11, R3, R7, P1, !PT ;  /* 0x000000030b037210 */ /* 0x000fc60000ffe407 */
[C---:B------:R-:W-:Y:S02]  /*32e0*/  IMAD R9, R20.reuse, UR5, R9 ;  /* 0x0000000514097c24 */ /* 0x040fe4000f8e0209 */
[----:B------:R-:W-:Y:S01]  /*32f0*/  IMAD.WIDE.U32 R22, R20, UR4, R2 ;  /* 0x0000000414167c25 */ /* 0x000fe2000f8e0002 */
[----:B------:R-:W-:Y:S06]  /*3300*/  @P0 BRA `(.L_x_42) ;  /* 0x0000003c00d80947 */ /* 0x000fec0003800000 */
[----:B-----5:R-:W-:Y:S01]  /*3310*/  FSETP.NEU.AND P1, PT, R89, RZ, PT ;  /* 0x000000ff5900720b */ /* 0x020fe20003f2d000 */
[----:B------:R-:W-:Y:S01]  /*3320*/  IMAD.IADD R14, R97, 0x1, -R10 ;  /* 0x00000001610e7824 */ /* 0x000fe200078e0a0a */
[----:B------:R-:W-:Y:S01]  /*3330*/  BSSY B0, `(.L_x_42) ;  /* 0x00003f3000007945 */ /* 0x000fe20003800000 */
[----:B------:R-:W-:Y:S02]  /*3340*/  IMAD.IADD R0, R100, 0x1, -R5 ;  /* 0x0000000164007824 */ /* 0x000fe400078e0a05 */
[----:B------:R-:W-:Y:S01]  /*3350*/  IMAD.IADD R7, R23, 0x1, R9 ;  /* 0x0000000117077824 */ /* 0x000fe200078e0209 */
[----:B------:R-:W-:-:S04]  /*3360*/  ISETP.GT.AND P0, PT, R14, RZ, PT ;  /* 0x000000ff0e00720c */ /* 0x000fc80003f04270 */
[----:B------:R-:W-:-:S03]  /*3370*/  ISETP.GT.AND P2, PT, R0, RZ, P0 ;  /* 0x000000ff0000720c */ /* 0x000fc60000744270 */
[----:B------:R-:W-:Y:S10]  /*3380*/  @!P1 BRA `(.L_x_43) ;  /* 0x0000002c001c9947 */ /* 0x000ff40003800000 */
[----:B------:R-:W0:Y:S01]  /*3390*/  LDC.64 R104, c[0x0][0x5b8] ;  /* 0x00016e00ff687b82 */ /* 0x000e220000000a00 */
[----:B------:R-:W-:-:S07]  /*33a0*/  ULDC.64 UR4, c[0x0][0x5c0] ;  /* 0x0001700000047ab9 */ /* 0x000fce0000000a00 */
[----:B------:R-:W1:Y:S08]  /*33b0*/  LDC.64 R106, c[0x0][0x5b0] ;  /* 0x00016c00ff6a7b82 */ /* 0x000e700000000a00 */
[----:B------:R-:W3:Y:S01]  /*33c0*/  LDC.64 R108, c[0x0][0x5a8] ;  /* 0x00016a00ff6c7b82 */ /* 0x000ee20000000a00 */
[-C--:B0-----:R-:W-:Y:S02]  /*33d0*/  IMAD R4, R13, R104.reuse, RZ ;  /* 0x000000680d047224 */ /* 0x081fe400078e02ff */
[----:B------:R-:W-:-:S04]  /*33e0*/  IMAD.WIDE.U32 R2, R19, R104, R92 ;  /* 0x0000006813027225 */ /* 0x000fc800078e005c */
[----:B------:R-:W-:Y:S01]  /*33f0*/  IMAD R23, R19, R105, R4 ;  /* 0x0000006913177224 */ /* 0x000fe200078e0204 */
[----:B------:R-:W-:Y:S01]  /*3400*/  IADD3 R4, P1, R10, R2, RZ ;  /* 0x000000020a047210 */ /* 0x000fe20007f3e0ff */
[----:B-1----:R-:W-:-:S03]  /*3410*/  IMAD R2, R21, R106, RZ ;  /* 0x0000006a15027224 */ /* 0x002fc600078e02ff */
[----:B------:R-:W-:Y:S01]  /*3420*/  IADD3.X R5, R11, R3, R23, P1, !PT ;  /* 0x000000030b057210 */ /* 0x000fe20000ffe417 */
[C---:B------:R-:W-:Y:S02]  /*3430*/  IMAD R21, R20.reuse, R107, R2 ;  /* 0x0000006b14157224 */ /* 0x040fe400078e0202 */
[----:B------:R-:W-:-:S04]  /*3440*/  IMAD.WIDE.U32 R2, R20, R106, R4 ;  /* 0x0000006a14027225 */ /* 0x000fc800078e0004 */
[----:B------:R-:W-:Y:S01]  /*3450*/  IMAD.IADD R3, R3, 0x1, R21 ;  /* 0x0000000103037824 */ /* 0x000fe200078e0215 */
[----:B---3--:R-:W-:-:S04]  /*3460*/  LEA R8, P1, R2, R108, 0x2 ;  /* 0x0000006c02087211 */ /* 0x008fc800078210ff */
[----:B------:R-:W-:-:S05]  /*3470*/  LEA.HI.X R9, R2, R109, R3, 0x2, P1 ;  /* 0x0000006d02097211 */ /* 0x000fca00008f1403 */
[----:B------:R0:W3:Y:S01]  /*3480*/  @P2 LDG.E.LTC128B R15, desc[UR54][R8.64] ;  /* 0x00000036080f2981 */ /* 0x0000e2000c1e1920 */
[----:B------:R-:W-:Y:S01]  /*3490*/  IMAD.WIDE.U32 R2, R20, R106, R10 ;  /* 0x0000006a14027225 */ /* 0x000fe200078e000a */
[----:B------:R-:W-:Y:S01]  /*34a0*/  LEA R6, P3, R22, UR4, 0x2 ;  /* 0x0000000416067c11 */ /* 0x000fe2000f8610ff */
[----:B------:R-:W-:Y:S01]  /*34b0*/  BSSY B1, `(.L_x_44) ;  /* 0x0000014000017945 */ /* 0x000fe20003800000 */
[----:B------:R-:W-:Y:S02]  /*34c0*/  IADD3 R12, P1, R92, R2, RZ ;  /* 0x000000025c0c7210 */ /* 0x000fe40007f3e0ff */
[----:B------:R-:W-:Y:S02]  /*34d0*/  LEA.HI.X R7, R22, UR5, R7, 0x2, P3 ;  /* 0x0000000516077c11 */ /* 0x000fe400098f1407 */
[----:B------:R-:W-:Y:S01]  /*34e0*/  IADD3.X R13, R93, R21, R3, P1, !PT ;  /* 0x000000155d0d7210 */ /* 0x000fe20000ffe403 */
[----:B0-----:R-:W-:Y:S01]  /*34f0*/  IMAD.SHL.U32 R8, R106, 0x8, RZ ;  /* 0x000000086a087824 */ /* 0x001fe200078e00ff */
[----:B------:R-:W-:-:S02]  /*3500*/  ISETP.GT.AND P1, PT, R14, 0x1, PT ;  /* 0x000000010e00780c */ /* 0x000fc40003f24270 */
[----:B------:R-:W-:Y:S01]  /*3510*/  SHF.L.U64.HI R9, R106, 0x3, R107 ;  /* 0x000000036a097819 */ /* 0x000fe2000001026b */
[----:B------:R-:W-:Y:S01]  /*3520*/  IMAD.WIDE.U32 R12, R19, R104, R12 ;  /* 0x00000068130c7225 */ /* 0x000fe200078e000c */
[----:B------:R-:W-:-:S03]  /*3530*/  ISETP.GT.AND P3, PT, R0, RZ, P1 ;  /* 0x000000ff0000720c */ /* 0x000fc60000f64270 */
[----:B------:R-:W-:Y:S01]  /*3540*/  IMAD.WIDE.U32 R8, R20, R106, R8 ;  /* 0x0000006a14087225 */ /* 0x000fe200078e0008 */
[----:B---3--:R-:W-:-:S05]  /*3550*/  LOP3.LUT R2, R15, 0xffffe000, RZ, 0xc0, !PT ;  /* 0xffffe0000f027812 */ /* 0x008fca00078ec0ff */
[----:B------:R-:W-:Y:S01]  /*3560*/  FMUL R3, R2, R89 ;  /* 0x0000005902037220 */ /* 0x000fe20000400000 */
[----:B------:R-:W-:-:S03]  /*3570*/  LEA R2, P4, R12, R108, 0x2 ;  /* 0x0000006c0c027211 */ /* 0x000fc600078810ff */
[----:B------:R-:W-:Y:S01]  /*3580*/  FFMA R105, R24, R88, R3 ;  /* 0x0000005818697223 */ /* 0x000fe20000000003 */
[----:B------:R-:W-:-:S04]  /*3590*/  IMAD.IADD R3, R23, 0x1, R13 ;  /* 0x0000000117037824 */ /* 0x000fc800078e020d */
[----:B------:R-:W-:Y:S02]  /*35a0*/  F2FP.TF32.F32.PACK_B R105, R105 ;  /* 0x00000069ff69723e */ /* 0x000fe400024050ff */
[----:B------:R-:W-:-:S03]  /*35b0*/  LEA.HI.X R3, R12, R109, R3, 0x2, P4 ;  /* 0x0000006d0c037211 */ /* 0x000fc600020f1403 */
[----:B------:R0:W-:Y:S01]  /*35c0*/  @P2 STG.E desc[UR54][R6.64], R105 ;  /* 0x0000006906002986 */ /* 0x0001e2000c101936 */
[----:B------:R-:W-:Y:S05]  /*35d0*/  @!P3 BRA `(.L_x_45) ;  /* 0x000000000004b947 */ /* 0x000fea0003800000 */
[----:B------:R1:W5:Y:S02]  /*35e0*/  LDG.E.LTC128B R15, desc[UR54][R2.64+0x4] ;  /* 0x00000436020f7981 */ /* 0x000364000c1e1920 */
.L_x_45:
[----:B------:R-:W-:Y:S05]  /*35f0*/  BSYNC B1 ;  /* 0x0000000000017941 */ /* 0x000fea0003800000 */
.L_x_44:
[----:B-----5:R-:W-:Y:S01]  /*3600*/  LOP3.LUT R12, R15, 0xffffe000, RZ, 0xc0, !PT ;  /* 0xffffe0000f0c7812 */ /* 0x020fe200078ec0ff */
[----:B------:R-:W-:Y:S01]  /*3610*/  IMAD.IADD R21, R21, 0x1, R9 ;  /* 0x0000000115157824 */ /* 0x000fe200078e0209 */
[----:B------:R-:W-:Y:S02]  /*3620*/  IADD3 R4, P2, R4, R8, RZ ;  /* 0x0000000804047210 */ /* 0x000fe40007f5e0ff */
[----:B------:R-:W-:Y:S01]  /*3630*/  ISETP.GT.AND P0, PT, R0, 0x8, P0 ;  /* 0x000000080000780c */ /* 0x000fe20000704270 */
[----:B------:R-:W-:Y:S02]  /*3640*/  FMUL R12, R12, R89 ;  /* 0x000000590c0c7220 */ /* 0x000fe40000400000 */
[----:B------:R-:W-:Y:S02]  /*3650*/  IMAD.X R5, R21, 0x1, R5, P2 ;  /* 0x0000000115057824 */ /* 0x000fe400010e0605 */
[----:B------:R-:W-:Y:S01]  /*3660*/  FFMA R25, R25, R88, R12 ;  /* 0x0000005819197223 */ /* 0x000fe2000000000c */
[----:B------:R-:W-:-:S04]  /*3670*/  LEA R12, P2, R4, R108, 0x2 ;  /* 0x0000006c040c7211 */ /* 0x000fc800078410ff */
[----:B------:R-:W-:Y:S01]  /*3680*/  LEA.HI.X R13, R4, R109, R5, 0x2, P2 ;  /* 0x0000006d040d7211 */ /* 0x000fe200010f1405 */
[----:B------:R-:W-:Y:S01]  /*3690*/  @P3 IMAD.MOV.U32 R4, RZ, RZ, R6 ;  /* 0x000000ffff043224 */ /* 0x000fe200078e0006 */
[----:B------:R-:W-:Y:S01]  /*36a0*/  F2FP.TF32.F32.PACK_B R25, R25 ;  /* 0x00000019ff19723e */ /* 0x000fe200024050ff */
[----:B------:R-:W-:-:S05]  /*36b0*/  @P3 IMAD.MOV.U32 R5, RZ, RZ, R7 ;  /* 0x000000ffff053224 */ /* 0x000fca00078e0007 */
[----:B------:R3:W-:Y:S04]  /*36c0*/  @P3 STG.E desc[UR54][R4.64+0x4], R25 ;  /* 0x0000041904003986 */ /* 0x0007e8000c101936 */
[----:B------:R-:W4:Y:S01]  /*36d0*/  @P0 LDG.E.LTC128B R15, desc[UR54][R12.64] ;  /* 0x000000360c0f0981 */ /* 0x000f22000c1e1920 */
[----:B------:R-:W-:Y:S01]  /*36e0*/  IADD3 R10, P2, P3, R92, R8, R10 ;  /* 0x000000085c0a7210 */ /* 0x000fe20007b5e00a */
[----:B------:R-:W-:Y:S01]  /*36f0*/  BSSY B1, `(.L_x_46) ;  /* 0x0000011000017945 */ /* 0x000fe20003800000 */
[----:B------:R-:W-:Y:S02]  /*3700*/  ISETP.GT.AND P1, PT, R0, 0x8, P1 ;  /* 0x000000080000780c */ /* 0x000fe40000f24270 */
[----:B------:R-:W-:-:S03]  /*3710*/  IADD3.X R11, R93, R21, R11, P2, P3 ;  /* 0x000000155d0b7210 */ /* 0x000fc600017e640b */
[----:B------:R-:W-:Y:S01]  /*3720*/  IMAD.WIDE.U32 R10, R19, R104, R10 ;  /* 0x00000068130a7225 */ /* 0x000fe200078e000a */
[----:B------:R-:W-:-:S03]  /*3730*/  SHF.L.U64.HI R19, R96, 0x2, R95 ;  /* 0x0000000260137819 */ /* 0x000fc6000001025f */
[----:B------:R-:W-:Y:S01]  /*3740*/  IMAD.IADD R11, R23, 0x1, R11 ;  /* 0x00000001170b7824 */ /* 0x000fe200078e020b */
[----:B---3--:R-:W-:-:S04]  /*3750*/  LEA R4, P3, R10, R108, 0x2 ;  /* 0x0000006c0a047211 */ /* 0x008fc800078610ff */
[----:B------:R-:W-:Y:S02]  /*3760*/  LEA.HI.X R5, R10, R109, R11, 0x2, P3 ;  /* 0x0000006d0a057211 */ /* 0x000fe400018f140b */
[----:B----4-:R-:W-:-:S05]  /*3770*/  LOP3.LUT R8, R15, 0xffffe000, RZ, 0xc0, !PT ;  /* 0xffffe0000f087812 */ /* 0x010fca00078ec0ff */
[----:B------:R-:W-:Y:S01]  /*3780*/  FMUL R9, R8, R89 ;  /* 0x0000005908097220 */ /* 0x000fe20000400000 */
[----:B------:R-:W-:-:S03]  /*3790*/  LEA R8, P2, R96, R6, 0x2 ;  /* 0x0000000660087211 */ /* 0x000fc600078410ff */
[----:B------:R-:W-:Y:S02]  /*37a0*/  FFMA R21, R26, R88, R9 ;  /* 0x000000581a157223 */ /* 0x000fe40000000009 */
[----:B------:R-:W-:-:S03]  /*37b0*/  IMAD.X R9, R19, 0x1, R7, P2 ;  /* 0x0000000113097824 */ /* 0x000fc600010e0607 */
[----:B------:R-:W-:-:S05]  /*37c0*/  F2FP.TF32.F32.PACK_B R21, R21 ;  /* 0x00000015ff15723e */ /* 0x000fca00024050ff */
[----:B------:R3:W-:Y:S01]  /*37d0*/  @P0 STG.E desc[UR54][R8.64], R21 ;  /* 0x0000001508000986 */ /* 0x0007e2000c101936 */
[----:B------:R-:W-:Y:S05]  /*37e0*/  @!P1 BRA `(.L_x_47) ;  /* 0x0000000000049947 */ /* 0x000fea0003800000 */
[----:B------:R4:W5:Y:S02]  /*37f0*/  LDG.E.LTC128B R15, desc[UR54][R4.64+0x4] ;  /* 0x00000436040f7981 */ /* 0x000964000c1e1920 */
.L_x_47:
[----:B------:R-:W-:Y:S05]  /*3800*/  BSYNC B1 ;  /* 0x0000000000017941 */ /* 0x000fea0003800000 */
.L_x_46:
[----:B-----5:R-:W-:Y:S01]  /*3810*/  LOP3.LUT R10, R15, 0xffffe000, RZ, 0xc0, !PT ;  /* 0xffffe0000f0a7812 */ /* 0x020fe200078ec0ff */
[----:B------:R-:W-:Y:S01]  /*3820*/  BSSY B1, `(.L_x_48) ;  /* 0x0000009000017945 */ /* 0x000fe20003800000 */
[----:B------:R-:W-:-:S03]  /*3830*/  ISETP.GT.AND P0, PT, R14, 0x8, PT ;  /* 0x000000080e00780c */ /* 0x000fc60003f04270 */
[----:B------:R-:W-:Y:S01]  /*3840*/  FMUL R10, R10, R89 ;  /* 0x000000590a0a7220 */ /* 0x000fe20000400000 */
[----:B------:R-:W-:-:S03]  /*3850*/  ISETP.GT.AND P2, PT, R0, RZ, P0 ;  /* 0x000000ff0000720c */ /* 0x000fc60000744270 */
[----:B------:R-:W-:-:S05]  /*3860*/  FFMA R27, R27, R88, R10 ;  /* 0x000000581b1b7223 */ /* 0x000fca000000000a */
[----:B------:R-:W-:-:S05]  /*3870*/  F2FP.TF32.F32.PACK_B R27, R27 ;  /* 0x0000001bff1b723e */ /* 0x000fca00024050ff */
[----:B------:R0:W-:Y:S01]  /*3880*/  @P1 STG.E desc[UR54][R8.64+0x4], R27 ;  /* 0x0000041b08001986 */ /* 0x0001e2000c101936 */
[----:B------:R-:W-:Y:S05]  /*3890*/  @!P2 BRA `(.L_x_49) ;  /* 0x000000000004a947 */ /* 0x000fea0003800000 */
[----:B------:R0:W5:Y:S02]  /*38a0*/  LDG.E.LTC128B R15, desc[UR54][R2.64+0x20] ;  /* 0x00002036020f7981 */ /* 0x000164000c1e1920 */
.L_x_49:
[----:B------:R-:W-:Y:S05]  /*38b0*/  BSYNC B1 ;  /* 0x0000000000017941 */ /* 0x000fea0003800000 */
.L_x_48:
        /* <DEDUP_REMOVED lines=10> */
.L_x_51:
[----:B------:R-:W-:Y:S05]  /*3960*/  BSYNC B1 ;  /* 0x0000000000017941 */ /* 0x000fea0003800000 */
.L_x_50:
[----:B-----5:R-:W-:Y:S01]  /*3970*/  LOP3.LUT R10, R15, 0xffffe000, RZ, 0xc0, !PT ;  /* 0xffffe0000f0a7812 */ /* 0x020fe200078ec0ff */
[----:B------:R-:W-:Y:S01]  /*3980*/  BSSY B1, `(.L_x_52) ;  /* 0x0000008000017945 */ /* 0x000fe20003800000 */
[----:B------:R-:W-:-:S03]  /*3990*/  ISETP.GT.AND P0, PT, R0, 0x8, P0 ;  /* 0x000000080000780c */ /* 0x000fc60000704270 */
[----:B------:R-:W-:-:S04]  /*39a0*/  FMUL R10, R10, R89 ;  /* 0x000000590a0a7220 */ /* 0x000fc80000400000 */
[----:B------:R-:W-:-:S05]  /*39b0*/  FFMA R29, R29, R88, R10 ;  /* 0x000000581d1d7223 */ /* 0x000fca000000000a */
[----:B------:R-:W-:-:S05]  /*39c0*/  F2FP.TF32.F32.PACK_B R29, R29 ;  /* 0x0000001dff1d723e */ /* 0x000fca00024050ff */
[----:B------:R0:W-:Y:S01]  /*39d0*/  @P3 STG.E desc[UR54][R6.64+0x24], R29 ;  /* 0x0000241d06003986 */ /* 0x0001e2000c101936 */
[----:B------:R-:W-:Y:S05]  /*39e0*/  @!P0 BRA `(.L_x_53) ;  /* 0x0000000000048947 */ /* 0x000fea0003800000 */
[----:B------:R0:W5:Y:S02]  /*39f0*/  LDG.E.LTC128B R15, desc[UR54][R4.64+0x20] ;  /* 0x00002036040f7981 */ /* 0x000164000c1e1920 */
.L_x_53:
[----:B------:R-:W-:Y:S05]  /*3a00*/  BSYNC B1 ;  /* 0x0000000000017941 */ /* 0x000fea0003800000 */
.L_x_52:
[----:B-----5:R-:W-:Y:S01]  /*3a10*/  LOP3.LUT R10, R15, 0xffffe000, RZ, 0xc0, !PT ;  /* 0xffffe0000f0a7812 */ /* 0x020fe200078ec0ff */
[----:B------:R-:W-:Y:S01]  /*3a20*/  BSSY B1, `(.L_x_54) ;  /* 0x0000008000017945 */ /* 0x000fe20003800000 */
[----:B------:R-:W-:-:S03]  /*3a30*/  ISETP.GT.AND P1, PT, R0, 0x8, P1 ;  /* 0x000000080000780c */ /* 0x000fc60000f24270 */
[----:B0-----:R-:W-:-:S04]  /*3a40*/  FMUL R11, R10, R89 ;  /* 0x000000590a0b7220 */ /* 0x001fc80000400000 */
[----:B------:R-:W-:-:S05]  /*3a50*/  FFMA R11, R30, R88, R11 ;  /* 0x000000581e0b7223 */ /* 0x000fca000000000b */
[----:B------:R-:W-:-:S05]  /*3a60*/  F2FP.TF32.F32.PACK_B R11, R11 ;  /* 0x0000000bff0b723e */ /* 0x000fca00024050ff */
[----:B------:R0:W-:Y:S01]  /*3a70*/  @P0 STG.E desc[UR54][R8.64+0x20], R11 ;  /* 0x0000200b08000986 */ /* 0x0001e2000c101936 */
[----:B------:R-:W-:Y:S05]  /*3a80*/  @!P1 BRA `(.L_x_55) ;  /* 0x0000000000049947 */ /* 0x000fea0003800000 */
[----:B------:R0:W5:Y:S02]  /*3a90*/  LDG.E.LTC128B R15, desc[UR54][R4.64+0x24] ;  /* 0x00002436040f7981 */ /* 0x000164000c1e1920 */
.L_x_55:
[----:B------:R-:W-:Y:S05]  /*3aa0*/  BSYNC B1 ;  /* 0x0000000000017941 */ /* 0x000fea0003800000 */
.L_x_54:
        /* <DEDUP_REMOVED lines=10> */
.L_x_57:
[----:B------:R-:W-:Y:S05]  /*3b50*/  BSYNC B1 ;  /* 0x0000000000017941 */ /* 0x000fea0003800000 */
.L_x_56:
[----:B-----5:R-:W-:Y:S01]  /*3b60*/  LOP3.LUT R10, R15, 0xffffe000, RZ, 0xc0, !PT ;  /* 0xffffe0000f0a7812 */ /* 0x020fe200078ec0ff */
[----:B------:R-:W-:Y:S01]  /*3b70*/  BSSY B1, `(.L_x_58) ;  /* 0x0000009000017945 */ /* 0x000fe20003800000 */
[----:B------:R-:W-:-:S03]  /*3b80*/  ISETP.GT.AND P1, PT, R14, 0x11, PT ;  /* 0x000000110e00780c */ /* 0x000fc60003f24270 */
[----:B0-----:R-:W-:Y:S01]  /*3b90*/  FMUL R11, R10, R89 ;  /* 0x000000590a0b7220 */ /* 0x001fe20000400000 */
[----:B------:R-:W-:-:S03]  /*3ba0*/  ISETP.GT.AND P3, PT, R0, RZ, P1 ;  /* 0x000000ff0000720c */ /* 0x000fc60000f64270 */
[----:B------:R-:W-:-:S05]  /*3bb0*/  FFMA R11, R32, R88, R11 ;  /* 0x00000058200b7223 */ /* 0x000fca000000000b */
[----:B------:R-:W-:-:S05]  /*3bc0*/  F2FP.TF32.F32.PACK_B R11, R11 ;  /* 0x0000000bff0b723e */ /* 0x000fca00024050ff */
[----:B------:R0:W-:Y:S01]  /*3bd0*/  @P2 STG.E desc[UR54][R6.64+0x40], R11 ;  /* 0x0000400b06002986 */ /* 0x0001e2000c101936 */
[----:B------:R-:W-:Y:S05]  /*3be0*/  @!P3 BRA `(.L_x_59) ;  /* 0x000000000004b947 */ /* 0x000fea0003800000 */
[----:B------:R0:W5:Y:S02]  /*3bf0*/  LDG.E.LTC128B R15, desc[UR54][R2.64+0x44] ;  /* 0x00004436020f7981 */ /* 0x000164000c1e1920 */
.L_x_59:
[----:B------:R-:W-:Y:S05]  /*3c00*/  BSYNC B1 ;  /* 0x0000000000017941 */ /* 0x000fea0003800000 */
.L_x_58:
        /* <DEDUP_REMOVED lines=9> */
.L_x_61:
[----:B------:R-:W-:Y:S05]  /*3ca0*/  BSYNC B1 ;  /* 0x0000000000017941 */ /* 0x000fea0003800000 */
.L_x_60:
        /* <DEDUP_REMOVED lines=9> */
.L_x_63:
[----:B------:R-:W-:Y:S05]  /*3d40*/  BSYNC B1 ;  /* 0x0000000000017941 */ /* 0x000fea0003800000 */
.L_x_62:
        /* <DEDUP_REMOVED lines=10> */
.L_x_65:
[----:B------:R-:W-:Y:S05]  /*3df0*/  BSYNC B1 ;  /* 0x0000000000017941 */ /* 0x000fea0003800000 */
.L_x_64:
        /* <DEDUP_REMOVED lines=10> */
.L_x_67:
[----:B------:R-:W-:Y:S05]  /*3ea0*/  BSYNC B1 ;  /* 0x0000000000017941 */ /* 0x000fea0003800000 */
.L_x_66:
        /* <DEDUP_REMOVED lines=9> */
.L_x_69:
[----:B------:R-:W-:Y:S05]  /*3f40*/  BSYNC B1 ;  /* 0x0000000000017941 */ /* 0x000fea0003800000 */
.L_x_68:
        /* <DEDUP_REMOVED lines=9> */
.L_x_71:
[----:B------:R-:W-:Y:S05]  /*3fe0*/  BSYNC B1 ;  /* 0x0000000000017941 */ /* 0x000fea0003800000 */
.L_x_70:
        /* <DEDUP_REMOVED lines=10> */
.L_x_73:
[----:B------:R-:W-:Y:S05]  /*4090*/  BSYNC B1 ;  /* 0x0000000000017941 */ /* 0x000fea0003800000 */
.L_x_72:
        /* <DEDUP_REMOVED lines=10> */
.L_x_75:
[----:B------:R-:W-:Y:S05]  /*4140*/  BSYNC B1 ;  /* 0x0000000000017941 */ /* 0x000fea0003800000 */
.L_x_74:
        /* <DEDUP_REMOVED lines=9> */
.L_x_77:
[----:B------:R-:W-:Y:S05]  /*41e0*/  BSYNC B1 ;  /* 0x0000000000017941 */ /* 0x000fea0003800000 */
.L_x_76:
        /* <DEDUP_REMOVED lines=9> */
.L_x_79:
[----:B------:R-:W-:Y:S05]  /*4280*/  BSYNC B1 ;  /* 0x0000000000017941 */ /* 0x000fea0003800000 */
.L_x_78:
        /* <DEDUP_REMOVED lines=10> */
.L_x_81:
[----:B------:R-:W-:Y:S05]  /*4330*/  BSYNC B1 ;  /* 0x0000000000017941 */ /* 0x000fea0003800000 */
.L_x_80:
        /* <DEDUP_REMOVED lines=10> */
.L_x_83:
[----:B------:R-:W-:Y:S05]  /*43e0*/  BSYNC B1 ;  /* 0x0000000000017941 */ /* 0x000fea0003800000 */
.L_x_82:
        /* <DEDUP_REMOVED lines=9> */
.L_x_85:
[----:B------:R-:W-:Y:S05]  /*4480*/  BSYNC B1 ;  /* 0x0000000000017941 */ /* 0x000fea0003800000 */
.L_x_84:
        /* <DEDUP_REMOVED lines=9> */
.L_x_87:
[----:B------:R-:W-:Y:S05]  /*4520*/  BSYNC B1 ;  /* 0x0000000000017941 */ /* 0x000fea0003800000 */
.L_x_86:
        /* <DEDUP_REMOVED lines=10> */
.L_x_89:
[----:B------:R-:W-:Y:S05]  /*45d0*/  BSYNC B1 ;  /* 0x0000000000017941 */ /* 0x000fea0003800000 */
.L_x_88:
        /* <DEDUP_REMOVED lines=10> */
.L_x_91:
[----:B------:R-:W-:Y:S05]  /*4680*/  BSYNC B1 ;  /* 0x0000000000017941 */ /* 0x000fea0003800000 */
.L_x_90:
        /* <DEDUP_REMOVED lines=9> */
.L_x_93:
[----:B------:R-:W-:Y:S05]  /*4720*/  BSYNC B1 ;  /* 0x0000000000017941 */ /* 0x000fea0003800000 */
.L_x_92:
        /* <DEDUP_REMOVED lines=9> */
.L_x_95:
[----:B------:R-:W-:Y:S05]  /*47c0*/  BSYNC B1 ;  /* 0x0000000000017941 */ /* 0x000fea0003800000 */
.L_x_94:
        /* <DEDUP_REMOVED lines=10> */
.L_x_97:
[----:B------:R-:W-:Y:S05]  /*4870*/  BSYNC B1 ;  /* 0x0000000000017941 */ /* 0x000fea0003800000 */
.L_x_96:
        /* <DEDUP_REMOVED lines=10> */
.L_x_99:
[----:B------:R-:W-:Y:S05]  /*4920*/  BSYNC B1 ;  /* 0x0000000000017941 */ /* 0x000fea0003800000 */
.L_x_98:
        /* <DEDUP_REMOVED lines=9> */
.L_x_101:
[----:B------:R-:W-:Y:S05]  /*49c0*/  BSYNC B1 ;  /* 0x0000000000017941 */ /* 0x000fea0003800000 */
.L_x_100:
        /* <DEDUP_REMOVED lines=9> */
.L_x_103:
[----:B------:R-:W-:Y:S05]  /*4a60*/  BSYNC B1 ;  /* 0x0000000000017941 */ /* 0x000fea0003800000 */
.L_x_102:
        /* <DEDUP_REMOVED lines=10> */
.L_x_105:
[----:B------:R-:W-:Y:S05]  /*4b10*/  BSYNC B1 ;  /* 0x0000000000017941 */ /* 0x000fea0003800000 */
.L_x_104:
        /* <DEDUP_REMOVED lines=10> */
.L_x_107:
[----:B------:R-:W-:Y:S05]  /*4bc0*/  BSYNC B1 ;  /* 0x0000000000017941 */ /* 0x000fea0003800000 */
.L_x_106:
        /* <DEDUP_REMOVED lines=9> */
.L_x_109:
[----:B------:R-:W-:Y:S05]  /*4c60*/  BSYNC B1 ;  /* 0x0000000000017941 */ /* 0x000fea0003800000 */
.L_x_108:
        /* <DEDUP_REMOVED lines=9> */
.L_x_111:
[----:B------:R-:W-:Y:S05]  /*4d00*/  BSYNC B1 ;  /* 0x0000000000017941 */ /* 0x000fea0003800000 */
.L_x_110:
        /* <DEDUP_REMOVED lines=10> */
.L_x_113:
[----:B------:R-:W-:Y:S05]  /*4db0*/  BSYNC B1 ;  /* 0x0000000000017941 */ /* 0x000fea0003800000 */
.L_x_112:
        /* <DEDUP_REMOVED lines=10> */
.L_x_115:
[----:B------:R-:W-:Y:S05]  /*4e60*/  BSYNC B1 ;  /* 0x0000000000017941 */ /* 0x000fea0003800000 */
.L_x_114:
        /* <DEDUP_REMOVED lines=9> */
.L_x_117:
[----:B------:R-:W-:Y:S05]  /*4f00*/  BSYNC B1 ;  /* 0x0000000000017941 */ /* 0x000fea0003800000 */
.L_x_116:
        /* <DEDUP_REMOVED lines=9> */
.L_x_119:
[----:B------:R-:W-:Y:S05]  /*4fa0*/  BSYNC B1 ;  /* 0x0000000000017941 */ /* 0x000fea0003800000 */
.L_x_118:
        /* <DEDUP_REMOVED lines=10> */
.L_x_121:
[----:B------:R-:W-:Y:S05]  /*5050*/  BSYNC B1 ;  /* 0x0000000000017941 */ /* 0x000fea0003800000 */
.L_x_120:
        /* <DEDUP_REMOVED lines=10> */
.L_x_123:
[----:B------:R-:W-:Y:S05]  /*5100*/  BSYNC B1 ;  /* 0x0000000000017941 */ /* 0x000fea0003800000 */
.L_x_122:
        /* <DEDUP_REMOVED lines=9> */
.L_x_125:
[----:B------:R-:W-:Y:S05]  /*51a0*/  BSYNC B1 ;  /* 0x0000000000017941 */ /* 0x000fea0003800000 */
.L_x_124:
        /* <DEDUP_REMOVED lines=9> */
.L_x_127:
[----:B------:R-:W-:Y:S05]  /*5240*/  BSYNC B1 ;  /* 0x0000000000017941 */ /* 0x000fea0003800000 */
.L_x_126:
        /* <DEDUP_REMOVED lines=10> */
.L_x_129:
[----:B------:R-:W-:Y:S05]  /*52f0*/  BSYNC B1 ;  /* 0x0000000000017941 */ /* 0x000fea0003800000 */
.L_x_128:
        /* <DEDUP_REMOVED lines=10> */
.L_x_131:
[----:B------:R-:W-:Y:S05]  /*53a0*/  BSYNC B1 ;  /* 0x0000000000017941 */ /* 0x000fea0003800000 */
.L_x_130:
        /* <DEDUP_REMOVED lines=9> */
.L_x_133:
[----:B------:R-:W-:Y:S05]  /*5440*/  BSYNC B1 ;  /* 0x0000000000017941 */ /* 0x000fea0003800000 */
.L_x_132:
        /* <DEDUP_REMOVED lines=9> */
.L_x_135:
[----:B------:R-:W-:Y:S05]  /*54e0*/  BSYNC B1 ;  /* 0x0000000000017941 */ /* 0x000fea0003800000 */
.L_x_134:
        /* <DEDUP_REMOVED lines=10> */
.L_x_137:
[----:B------:R-:W-:Y:S05]  /*5590*/  BSYNC B1 ;  /* 0x0000000000017941 */ /* 0x000fea0003800000 */
.L_x_136:
        /* <DEDUP_REMOVED lines=10> */
.L_x_139:
[----:B------:R-:W-:Y:S05]  /*5640*/  BSYNC B1 ;  /* 0x0000000000017941 */ /* 0x000fea0003800000 */
.L_x_138:
        /* <DEDUP_REMOVED lines=9> */
.L_x_141:
[----:B------:R-:W-:Y:S05]  /*56e0*/  BSYNC B1 ;  /* 0x0000000000017941 */ /* 0x000fea0003800000 */
.L_x_140:
        /* <DEDUP_REMOVED lines=9> */
.L_x_143:
[----:B------:R-:W-:Y:S05]  /*5780*/  BSYNC B1 ;  /* 0x0000000000017941 */ /* 0x000fea0003800000 */
.L_x_142:
        /* <DEDUP_REMOVED lines=10> */
.L_x_145:
[----:B------:R-:W-:Y:S05]  /*5830*/  BSYNC B1 ;  /* 0x0000000000017941 */ /* 0x000fea0003800000 */
.L_x_144:
        /* <DEDUP_REMOVED lines=10> */
.L_x_147:
[----:B------:R-:W-:Y:S05]  /*58e0*/  BSYNC B1 ;  /* 0x0000000000017941 */ /* 0x000fea0003800000 */
.L_x_146:
        /* <DEDUP_REMOVED lines=9> */
.L_x_149:
[----:B------:R-:W-:Y:S05]  /*5980*/  BSYNC B1 ;  /* 0x0000000000017941 */ /* 0x000fea0003800000 */
.L_x_148:
        /* <DEDUP_REMOVED lines=9> */
.L_x_151:
[----:B------:R-:W-:Y:S05]  /*5a20*/  BSYNC B1 ;  /* 0x0000000000017941 */ /* 0x000fea0003800000 */
.L_x_150:
        /* <DEDUP_REMOVED lines=10> */
.L_x_153:
[----:B------:R-:W-:Y:S05]  /*5ad0*/  BSYNC B1 ;  /* 0x0000000000017941 */ /* 0x000fea0003800000 */
.L_x_152:
        /* <DEDUP_REMOVED lines=10> */
.L_x_155:
[----:B------:R-:W-:Y:S05]  /*5b80*/  BSYNC B1 ;  /* 0x0000000000017941 */ /* 0x000fea0003800000 */
.L_x_154:
        /* <DEDUP_REMOVED lines=9> */
.L_x_157:
[----:B------:R-:W-:Y:S05]  /*5c20*/  BSYNC B1 ;  /* 0x0000000000017941 */ /* 0x000fea0003800000 */
.L_x_156:
        /* <DEDUP_REMOVED lines=9> */
.L_x_159:
[----:B------:R-:W-:Y:S05]  /*5cc0*/  BSYNC B1 ;  /* 0x0000000000017941 */ /* 0x000fea0003800000 */
.L_x_158:
        /* <DEDUP_REMOVED lines=10> */
.L_x_161:
[----:B------:R-:W-:Y:S05]  /*5d70*/  BSYNC B1 ;  /* 0x0000000000017941 */ /* 0x000fea0003800000 */
.L_x_160:
        /* <DEDUP_REMOVED lines=10> */
.L_x_163:
[----:B------:R-:W-:Y:S05]  /*5e20*/  BSYNC B1 ;  /* 0x0000000000017941 */ /* 0x000fea0003800000 */
.L_x_162:
[----:B01---5:R-:W-:Y:S01]  /*5e30*/  LOP3.LUT R2, R15, 0xffffe000, RZ, 0xc0, !PT ;  /* 0xffffe0000f027812 */ /* 0x023fe200078ec0ff */
        /* <DEDUP_REMOVED lines=8> */
.L_x_165:
[----:B------:R-:W-:Y:S05]  /*5ec0*/  BSYNC B1 ;  /* 0x0000000000017941 */ /* 0x000fea0003800000 */
.L_x_164:
[----:B-----5:R-:W-:Y:S01]  /*5ed0*/  LOP3.LUT R2, R15, 0xffffe000, RZ, 0xc0, !PT ;  /* 0xffffe0000f027812 */ /* 0x020fe200078ec0ff */
[----:B------:R-:W-:Y:S01]  /*5ee0*/  BSSY B1, `(.L_x_166) ;  /* 0x000000a000017945 */ /* 0x000fe20003800000 */
[----:B------:R-:W-:-:S03]  /*5ef0*/  ISETP.GT.AND P1, PT, R0, 0x8, P1 ;  /* 0x000000080000780c */ /* 0x000fc60000f24270 */
[----:B------:R-:W-:Y:S01]  /*5f00*/  FMUL R3, R2, R89 ;  /* 0x0000005902037220 */ /* 0x000fe20000400000 */
[----:B------:R-:W-:-:S03]  /*5f10*/  @P0 IMAD.MOV.U32 R2, RZ, RZ, R8 ;  /* 0x000000ffff020224 */ /* 0x000fc600078e0008 */
[----:B0-----:R-:W-:Y:S01]  /*5f20*/  FFMA R7, R86, R88, R3 ;  /* 0x0000005856077223 */ /* 0x001fe20000000003 */
[----:B------:R-:W-:-:S04]  /*5f30*/  @P0 IMAD.MOV.U32 R3, RZ, RZ, R9 ;  /* 0x000000ffff030224 */ /* 0x000fc800078e0009 */
[----:B------:R-:W-:-:S05]  /*5f40*/  F2FP.TF32.F32.PACK_B R7, R7 ;  /* 0x00000007ff07723e */ /* 0x000fca00024050ff */
[----:B------:R0:W-:Y:S01]  /*5f50*/  @P0 STG.E desc[UR54][R2.64+0x1e0], R7 ;  /* 0x0001e00702000986 */ /* 0x0001e2000c101936 */
[----:B------:R-:W-:Y:S05]  /*5f60*/  @!P1 BRA `(.L_x_167) ;  /* 0x0000000000049947 */ /* 0x000fea0003800000 */
[----:B------:R0:W5:Y:S02]  /*5f70*/  LDG.E.LTC128B R15, desc[UR54][R4.64+0x1e4] ;  /* 0x0001e436040f7981 */ /* 0x000164000c1e1920 */
.L_x_167:
[----:B------:R-:W-:Y:S05]  /*5f80*/  BSYNC B1 ;  /* 0x0000000000017941 */ /* 0x000fea0003800000 */
.L_x_166:
[----:B------:R-:W-:Y:S05]  /*5f90*/  @!P1 BRA `(.L_x_168) ;  /* 0x0000001000b09947 */ /* 0x000fea0003800000 */
[----:B-----5:R-:W-:-:S05]  /*5fa0*/  LOP3.LUT R0, R15, 0xffffe000, RZ, 0xc0, !PT ;  /* 0xffffe0000f007812 */ /* 0x020fca00078ec0ff */
[----:B------:R-:W-:-:S04]  /*5fb0*/  FMUL R0, R0, R89 ;  /* 0x0000005900007220 */ /* 0x000fc80000400000 */
[----:B------:R-:W-:-:S05]  /*5fc0*/  FFMA R87, R87, R88, R0 ;  /* 0x0000005857577223 */ /* 0x000fca0000000000 */
[----:B------:R-:W-:-:S05]  /*5fd0*/  F2FP.TF32.F32.PACK_B R87, R87 ;  /* 0x00000057ff57723e */ /* 0x000fca00024050ff */
[----:B------:R0:W-:Y:S01]  /*5fe0*/  STG.E desc[UR54][R8.64+0x1e4], R87 ;  /* 0x0001e45708007986 */ /* 0x0001e2000c101936 */
[----:B------:R-:W-:Y:S05]  /*5ff0*/  BRA `(.L_x_168) ;  /* 0x0000001000987947 */ /* 0x000fea0003800000 */
.L_x_43:
[----:B------:R-:W-:Y:S01]  /*6000*/  ISETP.GT.AND P4, PT, R14, 0x1, PT ;  /* 0x000000010e00780c */ /* 0x000fe20003f84270 */
[----:B------:R-:W-:Y:S01]  /*6010*/  ULDC.64 UR4, c[0x0][0x5c0] ;  /* 0x0001700000047ab9 */ /* 0x000fe20000000a00 */
[-C--:B------:R-:W-:Y:S01]  /*6020*/  FMUL R9, R24, R88.reuse ;  /* 0x0000005818097220 */ /* 0x080fe20000400000 */
[----:B------:R-:W-:Y:S01]  /*6030*/  LEA R2, P3, R22, UR4, 0x2 ;  /* 0x0000000416027c11 */ /* 0x000fe2000f8610ff */
[-C--:B------:R-:W-:Y:S01]  /*6040*/  FMUL R25, R25, R88.reuse ;  /* 0x0000005819197220 */ /* 0x080fe20000400000 */
[----:B------:R-:W-:Y:S01]  /*6050*/  ISETP.GT.AND P1, PT, R0, RZ, P4 ;  /* 0x000000ff0000720c */ /* 0x000fe20002724270 */
[-C--:B------:R-:W-:Y:S01]  /*6060*/  FMUL R27, R27, R88.reuse ;  /* 0x000000581b1b7220 */ /* 0x080fe20000400000 */
[----:B------:R-:W-:Y:S01]  /*6070*/  LEA.HI.X R3, R22, UR5, R7, 0x2, P3 ;  /* 0x0000000516037c11 */ /* 0x000fe200098f1407 */
[-C--:B------:R-:W-:Y:S01]  /*6080*/  FMUL R7, R26, R88.reuse ;  /* 0x000000581a077220 */ /* 0x080fe20000400000 */
[----:B------:R-:W-:Y:S01]  /*6090*/  F2FP.TF32.F32.PACK_B R9, R9 ;  /* 0x00000009ff09723e */ /* 0x000fe200024050ff */
[-C--:B------:R-:W-:Y:S01]  /*60a0*/  FMUL R29, R29, R88.reuse ;  /* 0x000000581d1d7220 */ /* 0x080fe20000400000 */
[----:B------:R-:W-:Y:S01]  /*60b0*/  F2FP.TF32.F32.PACK_B R25, R25 ;  /* 0x00000019ff19723e */ /* 0x000fe200024050ff */
[----:B------:R-:W-:Y:S01]  /*60c0*/  FMUL R31, R31, R88 ;  /* 0x000000581f1f7220 */ /* 0x000fe20000400000 */
[C---:B------:R-:W-:Y:S01]  /*60d0*/  SHF.L.U64.HI R5, R96.reuse, 0x2, R95 ;  /* 0x0000000260057819 */ /* 0x040fe2000001025f */
[----:B------:R0:W-:Y:S01]  /*60e0*/  @P2 STG.E desc[UR54][R2.64], R9 ;  /* 0x0000000902002986 */ /* 0x0001e2000c101936 */
[----:B------:R-:W-:Y:S01]  /*60f0*/  LEA R4, P3, R96, R2, 0x2 ;  /* 0x0000000260047211 */ /* 0x000fe200078610ff */
[-C--:B------:R-:W-:Y:S01]  /*6100*/  FMUL R11, R32, R88.reuse ;  /* 0x00000058200b7220 */ /* 0x080fe20000400000 */
[C---:B------:R-:W-:Y:S01]  /*6110*/  ISETP.GT.AND P2, PT, R14.reuse, 0x8, PT ;  /* 0x000000080e00780c */ /* 0x040fe20003f44270 */
[----:B------:R-:W-:Y:S01]  /*6120*/  @P1 STG.E desc[UR54][R2.64+0x4], R25 ;  /* 0x0000041902001986 */ /* 0x000fe2000c101936 */
[----:B------:R-:W-:Y:S01]  /*6130*/  ISETP.GT.AND P1, PT, R14, 0x9, PT ;  /* 0x000000090e00780c */ /* 0x000fe20003f24270 */
[----:B------:R-:W-:Y:S01]  /*6140*/  IMAD.X R5, R5, 0x1, R3, P3 ;  /* 0x0000000105057824 */ /* 0x000fe200018e0603 */
[C---:B------:R-:W-:Y:S01]  /*6150*/  ISETP.GT.AND P0, PT, R0.reuse, 0x8, P0 ;  /* 0x000000080000780c */ /* 0x040fe20000704270 */
[-C--:B------:R-:W-:Y:S01]  /*6160*/  FMUL R33, R33, R88.reuse ;  /* 0x0000005821217220 */ /* 0x080fe20000400000 */
[C---:B------:R-:W-:Y:S01]  /*6170*/  ISETP.GT.AND P4, PT, R0.reuse, 0x8, P4 ;  /* 0x000000080000780c */ /* 0x040fe20002784270 */
[-C--:B------:R-:W-:Y:S01]  /*6180*/  FMUL R35, R35, R88.reuse ;  /* 0x0000005823237220 */ /* 0x080fe20000400000 */
[----:B------:R-:W-:Y:S01]  /*6190*/  ISETP.GT.AND P5, PT, R0, RZ, P2 ;  /* 0x000000ff0000720c */ /* 0x000fe200017a4270 */
[-C--:B0-----:R-:W-:Y:S01]  /*61a0*/  FMUL R9, R28, R88.reuse ;  /* 0x000000581c097220 */ /* 0x081fe20000400000 */
[----:B------:R-:W-:Y:S01]  /*61b0*/  ISETP.GT.AND P3, PT, R0, RZ, P1 ;  /* 0x000000ff0000720c */ /* 0x000fe20000f64270 */
[-C--:B------:R-:W-:Y:S01]  /*61c0*/  FMUL R37, R37, R88.reuse ;  /* 0x0000005825257220 */ /* 0x080fe20000400000 */
[----:B------:R-:W-:Y:S01]  /*61d0*/  F2FP.TF32.F32.PACK_B R7, R7 ;  /* 0x00000007ff07723e */ /* 0x000fe200024050ff */
[-C--:B------:R-:W-:Y:S01]  /*61e0*/  FMUL R39, R39, R88.reuse ;  /* 0x0000005827277220 */ /* 0x080fe20000400000 */
[----:B------:R-:W-:Y:S01]  /*61f0*/  F2FP.TF32.F32.PACK_B R27, R27 ;  /* 0x0000001bff1b723e */ /* 0x000fe200024050ff */
[-C--:B------:R-:W-:Y:S01]  /*6200*/  FMUL R41, R41, R88.reuse ;  /* 0x0000005829297220 */ /* 0x080fe20000400000 */
[----:B------:R-:W-:Y:S01]  /*6210*/  F2FP.TF32.F32.PACK_B R9, R9 ;  /* 0x00000009ff09723e */ /* 0x000fe200024050ff */
[----:B------:R0:W-:Y:S01]  /*6220*/  @P0 STG.E desc[UR54][R4.64], R7 ;  /* 0x0000000704000986 */ /* 0x0001e2000c101936 */
[----:B------:R-:W-:Y:S01]  /*6230*/  F2FP.TF32.F32.PACK_B R29, R29 ;  /* 0x0000001dff1d723e */ /* 0x000fe200024050ff */
[-C--:B------:R-:W-:Y:S01]  /*6240*/  FMUL R43, R43, R88.reuse ;  /* 0x000000582b2b7220 */ /* 0x080fe20000400000 */
[----:B------:R-:W-:Y:S01]  /*6250*/  ISETP.GT.AND P0, PT, R14, 0x10, PT ;  /* 0x000000100e00780c */ /* 0x000fe20003f04270 */
[----:B------:R-:W-:Y:S01]  /*6260*/  @P4 STG.E desc[UR54][R4.64+0x4], R27 ;  /* 0x0000041b04004986 */ /* 0x000fe2000c101936 */
[C---:B------:R-:W-:Y:S01]  /*6270*/  ISETP.GT.AND P2, PT, R0.reuse, 0x8, P2 ;  /* 0x000000080000780c */ /* 0x040fe20001744270 */
[-C--:B------:R-:W-:Y:S01]  /*6280*/  FMUL R45, R45, R88.reuse ;  /* 0x000000582d2d7220 */ /* 0x080fe20000400000 */
[C---:B------:R-:W-:Y:S01]  /*6290*/  ISETP.GT.AND P1, PT, R0.reuse, 0x8, P1 ;  /* 0x000000080000780c */ /* 0x040fe20000f24270 */
[----:B------:R1:W-:Y:S01]  /*62a0*/  @P5 STG.E desc[UR54][R2.64+0x20], R9 ;  /* 0x0000200902005986 */ /* 0x0003e2000c101936 */
[----:B------:R-:W-:Y:S01]  /*62b0*/  ISETP.GT.AND P5, PT, R0, RZ, P0 ;  /* 0x000000ff0000720c */ /* 0x000fe200007a4270 */
[-C--:B------:R-:W-:Y:S01]  /*62c0*/  FMUL R47, R47, R88.reuse ;  /* 0x000000582f2f7220 */ /* 0x080fe20000400000 */
[----:B------:R-:W-:Y:S01]  /*62d0*/  F2FP.TF32.F32.PACK_B R31, R31 ;  /* 0x0000001fff1f723e */ /* 0x000fe200024050ff */
[----:B------:R-:W-:Y:S01]  /*62e0*/  @P3 STG.E desc[UR54][R2.64+0x24], R29 ;  /* 0x0000241d02003986 */ /* 0x000fe2000c101936 */
[----:B------:R-:W-:Y:S01]  /*62f0*/  ISETP.GT.AND P3, PT, R14, 0x11, PT ;  /* 0x000000110e00780c */ /* 0x000fe20003f64270 */
[-C--:B0-----:R-:W-:Y:S01]  /*6300*/  FMUL R7, R30, R88.reuse ;  /* 0x000000581e077220 */ /* 0x081fe20000400000 */
[----:B------:R-:W-:Y:S01]  /*6310*/  F2FP.TF32.F32.PACK_B R11, R11 ;  /* 0x0000000bff0b723e */ /* 0x000fe200024050ff */
[-C--:B------:R-:W-:Y:S01]  /*6320*/  FMUL R49, R49, R88.reuse ;  /* 0x0000005831317220 */ /* 0x080fe20000400000 */
[----:B------:R-:W-:Y:S01]  /*6330*/  ISETP.GT.AND P4, PT, R0, RZ, P3 ;  /* 0x000000ff0000720c */ /* 0x000fe20001f84270 */
[-C--:B------:R-:W-:Y:S01]  /*6340*/  FMUL R51, R51, R88.reuse ;  /* 0x0000005833337220 */ /* 0x080fe20000400000 */
[----:B------:R-:W-:Y:S01]  /*6350*/  F2FP.TF32.F32.PACK_B R7, R7 ;  /* 0x00000007ff07723e */ /* 0x000fe200024050ff */
[-C--:B-1----:R-:W-:Y:S01]  /*6360*/  FMUL R9, R36, R88.reuse ;  /* 0x0000005824097220 */ /* 0x082fe20000400000 */
[----:B------:R-:W-:Y:S01]  /*6370*/  F2FP.TF32.F32.PACK_B R33, R33 ;  /* 0x00000021ff21723e */ /* 0x000fe200024050ff */
[-C--:B------:R-:W-:Y:S01]  /*6380*/  FMUL R53, R53, R88.reuse ;  /* 0x0000005835357220 */ /* 0x080fe20000400000 */
[----:B------:R-:W-:Y:S01]  /*6390*/  ISETP.GT.AND P0, PT, R0, 0x8, P0 ;  /* 0x000000080000780c */ /* 0x000fe20000704270 */
[----:B------:R0:W-:Y:S01]  /*63a0*/  @P2 STG.E desc[UR54][R4.64+0x20], R7 ;  /* 0x0000200704002986 */ /* 0x0001e2000c101936 */
[C---:B------:R-:W-:Y:S01]  /*63b0*/  ISETP.GT.AND P2, PT, R14.reuse, 0x19, PT ;  /* 0x000000190e00780c */ /* 0x040fe20003f44270 */
[-C--:B------:R-:W-:Y:S01]  /*63c0*/  FMUL R55, R55, R88.reuse ;  /* 0x0000005837377220 */ /* 0x080fe20000400000 */
[----:B------:R-:W-:Y:S01]  /*63d0*/  F2FP.TF32.F32.PACK_B R35, R35 ;  /* 0x00000023ff23723e */ /* 0x000fe200024050ff */
[----:B------:R-:W-:Y:S01]  /*63e0*/  @P1 STG.E desc[UR54][R4.64+0x24], R31 ;  /* 0x0000241f04001986 */ /* 0x000fe2000c101936 */
[----:B------:R-:W-:Y:S01]  /*63f0*/  ISETP.GT.AND P1, PT, R14, 0x18, PT ;  /* 0x000000180e00780c */ /* 0x000fe20003f24270 */
[-C--:B------:R-:W-:Y:S01]  /*6400*/  FMUL R57, R57, R88.reuse ;  /* 0x0000005839397220 */ /* 0x080fe20000400000 */
[----:B------:R-:W-:Y:S01]  /*6410*/  F2FP.TF32.F32.PACK_B R9, R9 ;  /* 0x00000009ff09723e */ /* 0x000fe200024050ff */
[----:B------:R1:W-:Y:S01]  /*6420*/  @P5 STG.E desc[UR54][R2.64+0x40], R11 ;  /* 0x0000400b02005986 */ /* 0x0003e2000c101936 */
[C---:B------:R-:W-:Y:S01]  /*6430*/  ISETP.GT.AND P5, PT, R0.reuse, RZ, P1 ;  /* 0x000000ff0000720c */ /* 0x040fe20000fa4270 */
[-C--:B------:R-:W-:Y:S01]  /*6440*/  FMUL R59, R59, R88.reuse ;  /* 0x000000583b3b7220 */ /* 0x080fe20000400000 */
[----:B------:R-:W-:Y:S01]  /*6450*/  F2FP.TF32.F32.PACK_B R37, R37 ;  /* 0x00000025ff25723e */ /* 0x000fe200024050ff */
[----:B------:R-:W-:Y:S01]  /*6460*/  @P4 STG.E desc[UR54][R2.64+0x44], R33 ;  /* 0x0000442102004986 */ /* 0x000fe2000c101936 */
[----:B------:R-:W-:Y:S01]  /*6470*/  ISETP.GT.AND P4, PT, R0, 0x8, P3 ;  /* 0x000000080000780c */ /* 0x000fe20001f84270 */
[-C--:B0-----:R-:W-:Y:S01]  /*6480*/  FMUL R7, R34, R88.reuse ;  /* 0x0000005822077220 */ /* 0x081fe20000400000 */
[C---:B------:R-:W-:Y:S01]  /*6490*/  ISETP.GT.AND P3, PT, R0.reuse, RZ, P2 ;  /* 0x000000ff0000720c */ /* 0x040fe20001764270 */
[-C--:B------:R-:W-:Y:S01]  /*64a0*/  FMUL R61, R61, R88.reuse ;  /* 0x000000583d3d7220 */ /* 0x080fe20000400000 */
[----:B------:R-:W-:Y:S01]  /*64b0*/  ISETP.GT.AND P1, PT, R0, 0x8, P1 ;  /* 0x000000080000780c */ /* 0x000fe20000f24270 */
[-C--:B------:R-:W-:Y:S01]  /*64c0*/  FMUL R63, R63, R88.reuse ;  /* 0x000000583f3f7220 */ /* 0x080fe20000400000 */
[----:B------:R-:W-:Y:S01]  /*64d0*/  F2FP.TF32.F32.PACK_B R7, R7 ;  /* 0x00000007ff07723e */ /* 0x000fe200024050ff */
[-C--:B-1----:R-:W-:Y:S01]  /*64e0*/  FMUL R11, R40, R88.reuse ;  /* 0x00000058280b7220 */ /* 0x082fe20000400000 */
[----:B------:R-:W-:Y:S01]  /*64f0*/  F2FP.TF32.F32.PACK_B R39, R39 ;  /* 0x00000027ff27723e */ /* 0x000fe200024050ff */
[-C--:B------:R-:W-:Y:S01]  /*6500*/  FMUL R65, R65, R88.reuse ;  /* 0x0000005841417220 */ /* 0x080fe20000400000 */
[----:B------:R-:W-:Y:S01]  /*6510*/  F2FP.TF32.F32.PACK_B R41, R41 ;  /* 0x00000029ff29723e */ /* 0x000fe200024050ff */
[----:B------:R0:W-:Y:S01]  /*6520*/  @P0 STG.E desc[UR54][R4.64+0x40], R7 ;  /* 0x0000400704000986 */ /* 0x0001e2000c101936 */
[----:B------:R-:W-:Y:S01]  /*6530*/  ISETP.GT.AND P0, PT, R14, 0x20, PT ;  /* 0x000000200e00780c */ /* 0x000fe20003f04270 */
[-C--:B------:R-:W-:Y:S01]  /*6540*/  FMUL R67, R67, R88.reuse ;  /* 0x0000005843437220 */ /* 0x080fe20000400000 */
[----:B------:R-:W-:Y:S01]  /*6550*/  F2FP.TF32.F32.PACK_B R11, R11 ;  /* 0x0000000bff0b723e */ /* 0x000fe200024050ff */
[----:B------:R-:W-:Y:S01]  /*6560*/  @P4 STG.E desc[UR54][R4.64+0x44], R35 ;  /* 0x0000442304004986 */ /* 0x000fe2000c101936 */
[----:B------:R-:W-:Y:S01]  /*6570*/  ISETP.GT.AND P4, PT, R0, 0x8, P2 ;  /* 0x000000080000780c */ /* 0x000fe20001784270 */
[-C--:B------:R-:W-:Y:S01]  /*6580*/  FMUL R69, R69, R88.reuse ;  /* 0x0000005845457220 */ /* 0x080fe20000400000 */
[----:B------:R-:W-:Y:S01]  /*6590*/  ISETP.GT.AND P2, PT, R14, 0x21, PT ;  /* 0x000000210e00780c */ /* 0x000fe20003f44270 */
[----:B------:R1:W-:Y:S01]  /*65a0*/  @P5 STG.E desc[UR54][R2.64+0x60], R9 ;  /* 0x0000600902005986 */ /* 0x0003e2000c101936 */
[C---:B------:R-:W-:Y:S01]  /*65b0*/  ISETP.GT.AND P5, PT, R0.reuse, RZ, P0 ;  /* 0x000000ff0000720c */ /* 0x040fe200007a4270 */
[-C--:B------:R-:W-:Y:S01]  /*65c0*/  FMUL R71, R71, R88.reuse ;  /* 0x0000005847477220 */ /* 0x080fe20000400000 */
[----:B------:R-:W-:Y:S01]  /*65d0*/  ISETP.GT.AND P0, PT, R0, 0x8, P0 ;  /* 0x000000080000780c */ /* 0x000fe20000704270 */
[-C--:B0-----:R-:W-:Y:S01]  /*65e0*/  FMUL R7, R38, R88.reuse ;  /* 0x0000005826077220 */ /* 0x081fe20000400000 */
[----:B------:R-:W-:Y:S01]  /*65f0*/  @P3 STG.E desc[UR54][R2.64+0x64], R37 ;  /* 0x0000642502003986 */ /* 0x000fe2000c101936 */
[----:B------:R-:W-:Y:S01]  /*6600*/  ISETP.GT.AND P3, PT, R0, RZ, P2 ;  /* 0x000000ff0000720c */ /* 0x000fe20001764270 */
[-C--:B------:R-:W-:Y:S01]  /*6610*/  FMUL R73, R73, R88.reuse ;  /* 0x0000005849497220 */ /* 0x080fe20000400000 */
[----:B------:R-:W-:Y:S01]  /*6620*/  F2FP.TF32.F32.PACK_B R43, R43 ;  /* 0x0000002bff2b723e */ /* 0x000fe200024050ff */
[-C--:B------:R-:W-:Y:S01]  /*6630*/  FMUL R75, R75, R88.reuse ;  /* 0x000000584b4b7220 */ /* 0x080fe20000400000 */
[----:B------:R-:W-:Y:S01]  /*6640*/  F2FP.TF32.F32.PACK_B R7, R7 ;  /* 0x00000007ff07723e */ /* 0x000fe200024050ff */
[-C--:B------:R-:W-:Y:S01]  /*6650*/  FMUL R77, R77, R88.reuse ;  /* 0x000000584d4d7220 */ /* 0x080fe20000400000 */
[-C--:B-1----:R-:W-:Y:S01]  /*6660*/  FMUL R9, R44, R88.reuse ;  /* 0x000000582c097220 */ /* 0x082fe20000400000 */
[----:B------:R-:W-:Y:S01]  /*6670*/  F2FP.TF32.F32.PACK_B R45, R45 ;  /* 0x0000002dff2d723e */ /* 0x000fe200024050ff */
[-C--:B------:R-:W-:Y:S01]  /*6680*/  FMUL R79, R79, R88.reuse ;  /* 0x000000584f4f7220 */ /* 0x080fe20000400000 */
        /* <DEDUP_REMOVED lines=9> */
[----:B------:R-:W-:Y:S01]  /*6720*/  ISETP.GT.AND P5, PT, R0, RZ, P1 ;  /* 0x000000ff0000720c */ /* 0x000fe20000fa4270 */
        /* <DEDUP_REMOVED lines=9> */
[----:B-1----:R-:W-:Y:S01]  /*67c0*/  FMUL R11, R48, R88 ;  /* 0x00000058300b7220 */ /* 0x002fe20000400000 */
[----:B------:R-:W-:-:S03]  /*67d0*/  F2FP.TF32.F32.PACK_B R49, R49 ;  /* 0x00000031ff31723e */ /* 0x000fc600024050ff */
[----:B------:R0:W-:Y:S01]  /*67e0*/  @P0 STG.E desc[UR54][R4.64+0x80], R7 ;  /* 0x0000800704000986 */ /* 0x0001e2000c101936 */
[----:B------:R-:W-:Y:S02]  /*67f0*/  ISETP.GT.AND P0, PT, R14, 0x30, PT ;  /* 0x000000300e00780c */ /* 0x000fe40003f04270 */
[----:B------:R-:W-:Y:S01]  /*6800*/  F2FP.TF32.F32.PACK_B R11, R11 ;  /* 0x0000000bff0b723e */ /* 0x000fe200024050ff */
[----:B------:R-:W-:Y:S01]  /*6810*/  @P4 STG.E desc[UR54][R4.64+0x84], R43 ;  /* 0x0000842b04004986 */ /* 0x000fe2000c101936 */
[----:B------:R-:W-:Y:S02]  /*6820*/  ISETP.GT.AND P4, PT, R0, 0x8, P2 ;  /* 0x000000080000780c */ /* 0x000fe40001784270 */
[----:B------:R-:W-:Y:S01]  /*6830*/  ISETP.GT.AND P2, PT, R14, 0x31, PT ;  /* 0x000000310e00780c */ /* 0x000fe20003f44270 */
[----:B------:R1:W-:Y:S01]  /*6840*/  @P5 STG.E desc[UR54][R2.64+0xa0], R9 ;  /* 0x0000a00902005986 */ /* 0x0003e2000c101936 */
[C---:B------:R-:W-:Y:S02]  /*6850*/  ISETP.GT.AND P5, PT, R0.reuse, RZ, P0 ;  /* 0x000000ff0000720c */ /* 0x040fe400007a4270 */
[----:B------:R-:W-:Y:S01]  /*6860*/  ISETP.GT.AND P0, PT, R0, 0x8, P0 ;  /* 0x000000080000780c */ /* 0x000fe20000704270 */
[----:B0-----:R-:W-:Y:S01]  /*6870*/  FMUL R7, R46, R88 ;  /* 0x000000582e077220 */ /* 0x001fe20000400000 */
[----:B------:R-:W-:Y:S01]  /*6880*/  @P3 STG.E desc[UR54][R2.64+0xa4], R45 ;  /* 0x0000a42d02003986 */ /* 0x000fe2000c101936 */
[----:B------:R-:W-:-:S02]  /*6890*/  ISETP.GT.AND P3, PT, R0, RZ, P2 ;  /* 0x000000ff0000720c */ /* 0x000fc40001764270 */
[----:B------:R-:W-:Y:S02]  /*68a0*/  F2FP.TF32.F32.PACK_B R51, R51 ;  /* 0x00000033ff33723e */ /* 0x000fe400024050ff */
        /* <DEDUP_REMOVED lines=92> */
[----:B------:R-:W-:Y:S01]  /*6e70*/  @P3 STG.E desc[UR54][R2.64+0x164], R69 ;  /* 0x0001644502003986 */ /* 0x000fe2000c101936 */
[----:B0-----:R-:W-:Y:S01]  /*6e80*/  FMUL R7, R70, R88 ;  /* 0x0000005846077220 */ /* 0x001fe20000400000 */
[----:B------:R-:W-:-:S02]  /*6e90*/  ISETP.GT.AND P3, PT, R0, RZ, P2 ;  /* 0x000000ff0000720c */ /* 0x000fc40001764270 */
[----:B------:R-:W-:Y:S02]  /*6ea0*/  F2FP.TF32.F32.PACK_B R75, R75 ;  /* 0x0000004bff4b723e */ /* 0x000fe400024050ff */
[----:B------:R-:W-:Y:S01]  /*6eb0*/  F2FP.TF32.F32.PACK_B R7, R7 ;  /* 0x00000007ff07723e */ /* 0x000fe200024050ff */
[----:B-1----:R-:W-:Y:S01]  /*6ec0*/  FMUL R9, R76, R88 ;  /* 0x000000584c097220 */ /* 0x002fe20000400000 */
[----:B------:R-:W-:-:S03]  /*6ed0*/  F2FP.TF32.F32.PACK_B R77, R77 ;  /* 0x0000004dff4d723e */ /* 0x000fc600024050ff */
[----:B------:R0:W-:Y:S01]  /*6ee0*/  @P1 STG.E desc[UR54][R4.64+0x160], R7 ;  /* 0x0001600704001986 */ /* 0x0001e2000c101936 */
[----:B------:R-:W-:Y:S02]  /*6ef0*/  F2FP.TF32.F32.PACK_B R79, R79 ;  /* 0x0000004fff4f723e */ /* 0x000fe400024050ff */
[----:B------:R-:W-:Y:S01]  /*6f00*/  F2FP.TF32.F32.PACK_B R9, R9 ;  /* 0x00000009ff09723e */ /* 0x000fe200024050ff */
[----:B------:R-:W-:Y:S01]  /*6f10*/  @P4 STG.E desc[UR54][R4.64+0x164], R71 ;  /* 0x0001644704004986 */ /* 0x000fe2000c101936 */
[C---:B------:R-:W-:Y:S02]  /*6f20*/  ISETP.GT.AND P4, PT, R14.reuse, 0x68, PT ;  /* 0x000000680e00780c */ /* 0x040fe40003f84270 */
[----:B------:R-:W-:Y:S01]  /*6f30*/  F2FP.TF32.F32.PACK_B R81, R81 ;  /* 0x00000051ff51723e */ /* 0x000fe200024050ff */
[----:B------:R1:W-:Y:S01]  /*6f40*/  @P5 STG.E desc[UR54][R2.64+0x180], R11 ;  /* 0x0001800b02005986 */ /* 0x0003e2000c101936 */
[----:B------:R-:W-:Y:S02]  /*6f50*/  ISETP.GT.AND P5, PT, R14, 0x69, PT ;  /* 0x000000690e00780c */ /* 0x000fe40003fa4270 */
[----:B------:R-:W-:Y:S01]  /*6f60*/  F2FP.TF32.F32.PACK_B R83, R83 ;  /* 0x00000053ff53723e */ /* 0x000fe200024050ff */
[----:B------:R-:W-:Y:S01]  /*6f70*/  @P3 STG.E desc[UR54][R2.64+0x184], R73 ;  /* 0x0001844902003986 */ /* 0x000fe2000c101936 */
[----:B------:R-:W-:Y:S01]  /*6f80*/  ISETP.GT.AND P3, PT, R0, 0x8, P2 ;  /* 0x000000080000780c */ /* 0x000fe20001764270 */
[----:B0-----:R-:W-:Y:S01]  /*6f90*/  FMUL R7, R74, R88 ;  /* 0x000000584a077220 */ /* 0x001fe20000400000 */
[----:B------:R-:W-:-:S02]  /*6fa0*/  ISETP.GT.AND P2, PT, R0, RZ, P4 ;  /* 0x000000ff0000720c */ /* 0x000fc40002744270 */
[C---:B------:R-:W-:Y:S02]  /*6fb0*/  ISETP.GT.AND P1, PT, R0.reuse, RZ, P5 ;  /* 0x000000ff0000720c */ /* 0x040fe40002f24270 */
[----:B------:R-:W-:Y:S01]  /*6fc0*/  ISETP.GT.AND P4, PT, R0, 0x8, P4 ;  /* 0x000000080000780c */ /* 0x000fe20002784270 */
[----:B-1----:R-:W-:Y:S01]  /*6fd0*/  FMUL R11, R78, R88 ;  /* 0x000000584e0b7220 */ /* 0x002fe20000400000 */
[----:B------:R-:W-:Y:S02]  /*6fe0*/  ISETP.GT.AND P5, PT, R0, 0x8, P5 ;  /* 0x000000080000780c */ /* 0x000fe40002fa4270 */
[----:B------:R-:W-:Y:S02]  /*6ff0*/  F2FP.TF32.F32.PACK_B R7, R7 ;  /* 0x00000007ff07723e */ /* 0x000fe400024050ff */
[----:B------:R-:W-:Y:S02]  /*7000*/  F2FP.TF32.F32.PACK_B R11, R11 ;  /* 0x0000000bff0b723e */ /* 0x000fe400024050ff */
[----:B------:R-:W-:Y:S01]  /*7010*/  F2FP.TF32.F32.PACK_B R13, R13 ;  /* 0x0000000dff0d723e */ /* 0x000fe200024050ff */
[----:B------:R0:W-:Y:S01]  /*7020*/  @P0 STG.E desc[UR54][R4.64+0x180], R7 ;  /* 0x0001800704000986 */ /* 0x0001e2000c101936 */
[----:B------:R-:W-:-:S02]  /*7030*/  ISETP.GT.AND P0, PT, R14, 0x79, PT ;  /* 0x000000790e00780c */ /* 0x000fc40003f04270 */
[----:B------:R-:W-:Y:S01]  /*7040*/  F2FP.TF32.F32.PACK_B R85, R85 ;  /* 0x00000055ff55723e */ /* 0x000fe200024050ff */
[----:B------:R-:W-:Y:S01]  /*7050*/  @P3 STG.E desc[UR54][R4.64+0x184], R75 ;  /* 0x0001844b04003986 */ /* 0x000fe2000c101936 */
[C---:B------:R-:W-:Y:S02]  /*7060*/  ISETP.GT.AND P3, PT, R14.reuse, 0x70, PT ;  /* 0x000000700e00780c */ /* 0x040fe40003f64270 */
[----:B------:R-:W-:Y:S01]  /*7070*/  F2FP.TF32.F32.PACK_B R87, R87 ;  /* 0x00000057ff57723e */ /* 0x000fe200024050ff */
[----:B------:R1:W-:Y:S01]  /*7080*/  @P2 STG.E desc[UR54][R2.64+0x1a0], R9 ;  /* 0x0001a00902002986 */ /* 0x0003e2000c101936 */
[----:B------:R-:W-:-:S03]  /*7090*/  ISETP.GT.AND P2, PT, R14, 0x71, PT ;  /* 0x000000710e00780c */ /* 0x000fc60003f44270 */
[----:B------:R-:W-:Y:S01]  /*70a0*/  @P1 STG.E desc[UR54][R2.64+0x1a4], R77 ;  /* 0x0001a44d02001986 */ /* 0x000fe2000c101936 */
[-C--:B0-----:R-:W-:Y:S01]  /*70b0*/  FMUL R7, R80, R88.reuse ;  /* 0x0000005850077220 */ /* 0x081fe20000400000 */
[----:B------:R-:W-:Y:S02]  /*70c0*/  ISETP.GT.AND P1, PT, R14, 0x78, PT ;  /* 0x000000780e00780c */ /* 0x000fe40003f24270 */
[----:B------:R0:W-:Y:S01]  /*70d0*/  @P4 STG.E desc[UR54][R4.64+0x1a0], R11 ;  /* 0x0001a00b04004986 */ /* 0x0001e2000c101936 */
[C---:B------:R-:W-:Y:S02]  /*70e0*/  ISETP.GT.AND P4, PT, R0.reuse, RZ, P3 ;  /* 0x000000ff0000720c */ /* 0x040fe40001f84270 */
[----:B------:R-:W-:Y:S01]  /*70f0*/  F2FP.TF32.F32.PACK_B R7, R7 ;  /* 0x00000007ff07723e */ /* 0x000fe200024050ff */
[----:B------:R-:W-:Y:S01]  /*7100*/  @P5 STG.E desc[UR54][R4.64+0x1a4], R79 ;  /* 0x0001a44f04005986 */ /* 0x000fe2000c101936 */
[----:B------:R-:W-:Y:S01]  /*7110*/  ISETP.GT.AND P5, PT, R0, RZ, P2 ;  /* 0x000000ff0000720c */ /* 0x000fe200017a4270 */
[----:B-1----:R-:W-:Y:S01]  /*7120*/  FMUL R9, R82, R88 ;  /* 0x0000005852097220 */ /* 0x002fe20000400000 */
[----:B------:R-:W-:-:S02]  /*7130*/  ISETP.GT.AND P3, PT, R0, 0x8, P3 ;  /* 0x000000080000780c */ /* 0x000fc40001f64270 */
[----:B------:R-:W-:Y:S02]  /*7140*/  ISETP.GT.AND P2, PT, R0, 0x8, P2 ;  /* 0x000000080000780c */ /* 0x000fe40001744270 */
[----:B------:R-:W-:Y:S01]  /*7150*/  F2FP.TF32.F32.PACK_B R9, R9 ;  /* 0x00000009ff09723e */ /* 0x000fe200024050ff */
[----:B0-----:R-:W-:Y:S02]  /*7160*/  FMUL R11, R86, R88 ;  /* 0x00000058560b7220 */ /* 0x001fe40000400000 */
[----:B------:R-:W-:Y:S01]  /*7170*/  @P4 STG.E desc[UR54][R2.64+0x1c0], R7 ;  /* 0x0001c00702004986 */ /* 0x000fe2000c101936 */
[C---:B------:R-:W-:Y:S02]  /*7180*/  ISETP.GT.AND P4, PT, R0.reuse, RZ, P1 ;  /* 0x000000ff0000720c */ /* 0x040fe40000f84270 */
[C---:B------:R-:W-:Y:S01]  /*7190*/  ISETP.GT.AND P1, PT, R0.reuse, 0x8, P1 ;  /* 0x000000080000780c */ /* 0x040fe20000f24270 */
[----:B------:R-:W-:Y:S01]  /*71a0*/  @P5 STG.E desc[UR54][R2.64+0x1c4], R81 ;  /* 0x0001c45102005986 */ /* 0x000fe2000c101936 */
[----:B------:R-:W-:-:S02]  /*71b0*/  ISETP.GT.AND P5, PT, R0, RZ, P0 ;  /* 0x000000ff0000720c */ /* 0x000fc400007a4270 */
[----:B------:R-:W-:Y:S01]  /*71c0*/  ISETP.GT.AND P0, PT, R0, 0x8, P0 ;  /* 0x000000080000780c */ /* 0x000fe20000704270 */
[----:B------:R-:W-:Y:S01]  /*71d0*/  @P3 STG.E desc[UR54][R4.64+0x1c0], R9 ;  /* 0x0001c00904003986 */ /* 0x000fe2000c101936 */
[----:B------:R-:W-:-:S03]  /*71e0*/  F2FP.TF32.F32.PACK_B R11, R11 ;  /* 0x0000000bff0b723e */ /* 0x000fc600024050ff */
[----:B------:R-:W-:Y:S04]  /*71f0*/  @P2 STG.E desc[UR54][R4.64+0x1c4], R83 ;  /* 0x0001c45304002986 */ /* 0x000fe8000c101936 */
[----:B------:R-:W-:Y:S04]  /*7200*/  @P4 STG.E desc[UR54][R2.64+0x1e0], R13 ;  /* 0x0001e00d02004986 */ /* 0x000fe8000c101936 */
[----:B------:R0:W-:Y:S02]  /*7210*/  @P5 STG.E desc[UR54][R2.64+0x1e4], R85 ;  /* 0x0001e45502005986 */ /* 0x0001e4000c101936 */
[----:B0-----:R-:W-:-:S02]  /*7220*/  @P1 IMAD.MOV.U32 R2, RZ, RZ, R4 ;  /* 0x000000ffff021224 */ /* 0x001fc400078e0004 */
[----:B------:R-:W-:-:S05]  /*7230*/  @P1 IMAD.MOV.U32 R3, RZ, RZ, R5 ;  /* 0x000000ffff031224 */ /* 0x000fca00078e0005 */
[----:B------:R0:W-:Y:S04]  /*7240*/  @P1 STG.E desc[UR54][R2.64+0x1e0], R11 ;  /* 0x0001e00b02001986 */ /* 0x0001e8000c101936 */
[----:B------:R0:W-:Y:S02]  /*7250*/  @P0 STG.E desc[UR54][R4.64+0x1e4], R87 ;  /* 0x0001e45704000986 */ /* 0x0001e4000c101936 */
.L_x_168:
[----:B------:R-:W-:Y:S05]  /*7260*/  BSYNC B0 ;  /* 0x0000000000007941 */ /* 0x000fea0003800000 */
.L_x_42:
[----:B0-----:R-:W-:Y:S01]  /*7270*/  IMAD.U32 R2, RZ, RZ, UR46 ;  /* 0x0000002eff027e24 */ /* 0x001fe2000f8e00ff */
[----:B------:R-:W-:Y:S01]  /*7280*/  ULDC.64 UR4, c[0x0][0x650] ;  /* 0x0001940000047ab9 */ /* 0x000fe20000000a00 */
[----:B------:R-:W-:Y:S01]  /*7290*/  IMAD.U32 R3, RZ, RZ, UR47 ;  /* 0x0000002fff037e24 */ /* 0x000fe2000f8e00ff */
[----:B------:R0:W-:Y:S01]  /*72a0*/  SYNCS.ARRIVE.TRANS64.A1T0 RZ, [R99+UR53], RZ ;  /* 0x000000ff63ff79a7 */ /* 0x0001e20008100035 */
[----:B------:R-:W-:Y:S01]  /*72b0*/  PRMT R0, RZ, 0x7610, R0 ;  /* 0x00007610ff007816 */ /* 0x000fe20000000000 */
[----:B------:R-:W-:Y:S01]  /*72c0*/  IMAD.MOV.U32 R18, RZ, RZ, -0x1 ;  /* 0xffffffffff127424 */ /* 0x000fe200078e00ff */
[----:B------:R-:W-:Y:S01]  /*72d0*/  LEA R16, P0, R2, R16, 0x1 ;  /* 0x0000001002107211 */ /* 0x000fe200078008ff */
[----:B------:R-:W-:Y:S02]  /*72e0*/  IMAD.MOV.U32 R2, RZ, RZ, -0x1 ;  /* 0xffffffffff027424 */ /* 0x000fe400078e00ff */
[----:B------:R-:W-:Y:S01]  /*72f0*/  IMAD.MOV.U32 R19, RZ, RZ, -0x1 ;  /* 0xffffffffff137424 */ /* 0x000fe200078e00ff */
[----:B------:R-:W-:-:S02]  /*7300*/  IADD3.X R17, R17, UR40, RZ, P0, !PT ;  /* 0x0000002811117c10 */ /* 0x000fc400087fe4ff */
[----:B------:R-:W-:-:S04]  /*7310*/  ISETP.GE.U32.AND P0, PT, R16, UR4, PT ;  /* 0x0000000410007c0c */ /* 0x000fc8000bf06070 */
[----:B------:R-:W-:-:S13]  /*7320*/  ISETP.GE.U32.AND.EX P0, PT, R17, UR5, PT, P0 ;  /* 0x0000000511007c0c */ /* 0x000fda000bf06100 */
[----:B0-----:R-:W-:Y:S05]  /*7330*/  @P0 BRA `(.L_x_169) ;  /* 0x0000000400700947 */ /* 0x001fea0003800000 */
[----:B------:R-:W0:Y:S01]  /*7340*/  S2UR UR7, SR_CTAID.X ;  /* 0x00000000000779c3 */ /* 0x000e220000002500 */
[----:B------:R-:W-:Y:S01]  /*7350*/  ULDC.64 UR4, c[0x0][0x628] ;  /* 0x00018a0000047ab9 */ /* 0x000fe20000000a00 */
[----:B------:R-:W-:Y:S01]  /*7360*/  ULDC UR6, c[0x0][0x150] ;  /* 0x0000540000067ab9 */ /* 0x000fe20000000800 */
[----:B------:R-:W-:Y:S01]  /*7370*/  ISETP.NE.U32.AND P0, PT, RZ, UR4, PT ;  /* 0x00000004ff007c0c */ /* 0x000fe2000bf05070 */
[----:B------:R-:W-:Y:S01]  /*7380*/  ULDC UR16, c[0x0][0x630] ;  /* 0x00018c0000107ab9 */ /* 0x000fe20000000800 */
[C---:B------:R-:W-:Y:S02]  /*7390*/  R2UR UR17, R16.reuse ;  /* 0x00000000101172ca */ /* 0x040fe400000e0000 */
[----:B------:R-:W-:Y:S01]  /*73a0*/  ISETP.NE.AND.EX P0, PT, RZ, UR5, PT, P0 ;  /* 0x00000005ff007c0c */ /* 0x000fe2000bf05300 */
[----:B------:R-:W1:Y:S01]  /*73b0*/  S2UR UR15, SR_CTAID.Y ;  /* 0x00000000000f79c3 */ /* 0x000e620000002600 */
[----:B------:R-:W-:Y:S02]  /*73c0*/  R2UR UR12, R16 ;  /* 0x00000000100c72ca */ /* 0x000fe400000e0000 */
[----:B------:R-:W-:-:S02]  /*73d0*/  R2UR UR13, R17 ;  /* 0x00000000110d72ca */ /* 0x000fc400000e0000 */
[----:B0-----:R-:W-:-:S05]  /*73e0*/  I2FP.F32.U32 R0, UR7 ;  /* 0x0000000700007c45 */ /* 0x001fca0008201000 */
[----:B------:R-:W-:Y:S01]  /*73f0*/  FMUL R0, R0, UR6 ;  /* 0x0000000600007c20 */ /* 0x000fe20008400000 */
[----:B------:R-:W-:Y:S01]  /*7400*/  ULDC UR6, c[0x0][0x154] ;  /* 0x0000550000067ab9 */ /* 0x000fe20000000800 */
[----:B-1----:R-:W-:-:S04]  /*7410*/  I2FP.F32.U32 R2, UR15 ;  /* 0x0000000f00027c45 */ /* 0x002fc80008201000 */
[----:B------:R-:W0:Y:S01]  /*7420*/  F2I.U32.TRUNC.NTZ R0, R0 ;  /* 0x0000000000007305 */ /* 0x000e22000020f000 */
[----:B------:R-:W-:Y:S01]  /*7430*/  FMUL R2, R2, UR6 ;  /* 0x0000000602027c20 */ /* 0x000fe20008400000 */
[----:B------:R-:W-:Y:S06]  /*7440*/  @!P0 BRA `(.L_x_170) ;  /* 0x0000000000308947 */ /* 0x000fec0003800000 */
        /* <DEDUP_REMOVED lines=12> */
.L_x_170:
[----:B------:R-:W-:Y:S01]  /*7510*/  USHF.R.U64 UR6, UR12, UR16, UR13 ;  /* 0x000000100c067299 */ /* 0x000fe2000800120d */
[----:B------:R-:W-:Y:S01]  /*7520*/  R2UR UR5, R17 ;  /* 0x00000000110572ca */ /* 0x000fe200000e0000 */
[----:B------:R-:W-:Y:S01]  /*7530*/  USHF.R.U32.HI UR4, URZ, UR16, UR13 ;  /* 0x000000103f047299 */ /* 0x000fe2000801160d */
[----:B------:R-:W1:Y:S01]  /*7540*/  F2I.U32.TRUNC.NTZ R2, R2 ;  /* 0x0000000200027305 */ /* 0x000e62000020f000 */
[----:B------:R-:W-:Y:S01]  /*7550*/  UIADD3 UR9, UP0, URZ, -UR6, URZ ;  /* 0x800000063f097290 */ /* 0x000fe2000ff1e03f */
[----:B------:R-:W-:Y:S01]  /*7560*/  ULDC.64 UR10, c[0x0][0x620] ;  /* 0x00018800000a7ab9 */ /* 0x000fe20000000a00 */
[----:B------:R-:W-:Y:S02]  /*7570*/  ULDC UR12, c[0x0][0x608] ;  /* 0x00018200000c7ab9 */ /* 0x000fe40000000800 */
[----:B------:R-:W-:Y:S01]  /*7580*/  UIADD3.X UR4, URZ, ~UR4, URZ, UP0, !UPT ;  /* 0x800000043f047290 */ /* 0x000fe200087fe43f */
[----:B------:R-:W-:Y:S01]  /*7590*/  ULDC UR13, c[0x0][0x658] ;  /* 0x00019600000d7ab9 */ /* 0x000fe20000000800 */
[----:B------:R-:W-:-:S02]  /*75a0*/  ULDC UR22, c[0x0][0x148] ;  /* 0x0000520000167ab9 */ /* 0x000fc40000000800 */
[----:B------:R-:W-:Y:S01]  /*75b0*/  UIMAD UR8, UR4, UR10, URZ ;  /* 0x0000000a040872a4 */ /* 0x000fe2000f8e023f */
[----:B------:R-:W-:Y:S02]  /*75c0*/  ULDC UR20, c[0x0][0x648] ;  /* 0x0001920000147ab9 */ /* 0x000fe40000000800 */
[----:B------:R-:W-:Y:S01]  /*75d0*/  UMOV UR4, UR17 ;  /* 0x0000001100047c82 */ /* 0x000fe20008000000 */
[----:B------:R-:W-:Y:S02]  /*75e0*/  UIMAD UR8, UR9, UR11, UR8 ;  /* 0x0000000b090872a4 */ /* 0x000fe4000f8e0208 */
[----:B------:R-:W-:Y:S01]  /*75f0*/  UIMAD.WIDE.U32 UR4, UR9, UR10, UR4 ;  /* 0x0000000a090472a5 */ /* 0x000fe2000f8e0004 */
[----:B0-----:R-:W-:Y:S01]  /*7600*/  R2UR UR9, R0 ;  /* 0x00000000000972ca */ /* 0x001fe200000e0000 */
[----:B------:R-:W-:Y:S01]  /*7610*/  ULDC UR21, c[0x0][0x638] ;  /* 0x00018e0000157ab9 */ /* 0x000fe20000000800 */
[----:B-1----:R-:W-:Y:S01]  /*7620*/  R2UR UR11, R2 ;  /* 0x00000000020b72ca */ /* 0x002fe200000e0000 */
[----:B------:R-:W-:Y:S01]  /*7630*/  UIADD3 UR8, UR5, UR8, URZ ;  /* 0x0000000805087290 */ /* 0x000fe2000fffe03f */
[----:B------:R-:W-:-:S02]  /*7640*/  ULDC UR10, c[0x0][0x144] ;  /* 0x00005100000a7ab9 */ /* 0x000fc40000000800 */
[----:B------:R-:W-:Y:S02]  /*7650*/  ULDC UR5, c[0x0][0x618] ;  /* 0x0001860000057ab9 */ /* 0x000fe40000000800 */
[----:B------:R-:W-:Y:S02]  /*7660*/  USHF.R.U64 UR14, UR4, UR5, UR8 ;  /* 0x00000005040e7299 */ /* 0x000fe40008001208 */
[----:B------:R-:W-:-:S03]  /*7670*/  USHF.R.U32.HI UR8, URZ, UR5, UR8 ;  /* 0x000000053f087299 */ /* 0x000fc60008011608 */
[----:B------:R-:W-:Y:S01]  /*7680*/  ULDC.64 UR4, c[0x0][0x640] ;  /* 0x0001900000047ab9 */ /* 0x000fe20000000a00 */
[----:B------:R-:W-:Y:S01]  /*7690*/  USHF.R.U64 UR16, UR14, UR12, UR8 ;  /* 0x0000000c0e107299 */ /* 0x000fe20008001208 */
[----:B------:R-:W-:Y:S01]  /*76a0*/  ISETP.NE.U32.AND P0, PT, RZ, UR4, PT ;  /* 0x00000004ff007c0c */ /* 0x000fe2000bf05070 */
[----:B------:R-:W-:Y:S02]  /*76b0*/  USHF.R.U32.HI UR8, URZ, UR12, UR8 ;  /* 0x0000000c3f087299 */ /* 0x000fe40008011608 */
[----:B------:R-:W-:Y:S01]  /*76c0*/  UIADD3 UR9, -UR9, URZ, URZ ;  /* 0x0000003f09097290 */ /* 0x000fe2000fffe13f */
[----:B------:R-:W-:Y:S01]  /*76d0*/  ISETP.NE.AND.EX P0, PT, RZ, UR5, PT, P0 ;  /* 0x00000005ff007c0c */ /* 0x000fe2000bf05300 */
[----:B------:R-:W-:Y:S02]  /*76e0*/  USHF.R.U64 UR17, UR16, UR13, UR8 ;  /* 0x0000000d10117299 */ /* 0x000fe40008001208 */
[----:B------:R-:W-:Y:S02]  /*76f0*/  UIADD3 UR18, -UR11, URZ, URZ ;  /* 0x0000003f0b127290 */ /* 0x000fe4000fffe13f */
[----:B------:R-:W-:-:S02]  /*7700*/  USHF.R.U32.HI UR13, URZ, UR13, UR8 ;  /* 0x0000000d3f0d7299 */ /* 0x000fc40008011608 */
[----:B------:R-:W-:Y:S01]  /*7710*/  UIMAD UR19, UR10, UR9, UR7 ;  /* 0x000000090a1372a4 */ /* 0x000fe2000f8e0207 */
[----:B------:R-:W-:-:S05]  /*7720*/  UMOV UR12, UR17 ;  /* 0x00000011000c7c82 */ /* 0x000fca0008000000 */
[----:B------:R-:W-:Y:S06]  /*7730*/  @!P0 BRA `(.L_x_171) ;  /* 0x0000000000288947 */ /* 0x000fec0003800000 */
        /* <DEDUP_REMOVED lines=10> */
.L_x_171:
        /* <DEDUP_REMOVED lines=9> */
[----:B------:R-:W-:Y:S01]  /*7870*/  UIMAD UR5, UR7, UR21, UR17 ;  /* 0x00000015070572a4 */ /* 0x000fe2000f8e0211 */
[----:B------:R-:W-:Y:S02]  /*7880*/  ULDC UR8, c[0x0][0x600] ;  /* 0x0001800000087ab9 */ /* 0x000fe40000000800 */
[----:B------:R-:W-:Y:S01]  /*7890*/  ULDC UR7, c[0x0][0x610] ;  /* 0x0001840000077ab9 */ /* 0x000fe20000000800 */
[----:B------:R-:W-:Y:S02]  /*78a0*/  UIMAD UR5, UR5, UR8, UR14 ;  /* 0x00000008050572a4 */ /* 0x000fe4000f8e020e */
[----:B------:R-:W-:-:S04]  /*78b0*/  UIMAD UR4, UR4, UR7, UR19 ;  /* 0x00000007040472a4 */ /* 0x000fc8000f8e0213 */
[----:B------:R-:W-:Y:S02]  /*78c0*/  USEL UR7, UR5, UR4, !UP0 ;  /* 0x0000000405077287 */ /* 0x000fe4000c000000 */
[----:B------:R-:W-:-:S04]  /*78d0*/  USEL UR4, UR4, UR5, !UP0 ;  /* 0x0000000504047287 */ /* 0x000fc8000c000000 */
[----:B------:R-:W-:Y:S02]  /*78e0*/  IMAD.U32 R2, RZ, RZ, UR7 ;  /* 0x00000007ff027e24 */ /* 0x000fe4000f8e00ff */
[----:B------:R-:W-:-:S07]  /*78f0*/  IMAD.U32 R18, RZ, RZ, UR4 ;  /* 0x00000004ff127e24 */ /* 0x000fce000f8e00ff */
.L_x_169:
[----:B------:R-:W-:Y:S01]  /*7900*/  UIADD3 UR44, UR36, UR44, URZ ;  /* 0x0000002c242c7290 */ /* 0x000fe2000fffe03f */
[----:B------:R-:W-:Y:S02]  /*7910*/  LOP3.LUT P0, RZ, R0, 0xff, RZ, 0xc0, !PT ;  /* 0x000000ff00ff7812 */ /* 0x000fe4000780c0ff */
[----:B------:R-:W-:Y:S01]  /*7920*/  LOP3.LUT R101, R101, 0x1, RZ, 0x3c, !PT ;  /* 0x0000000165657812 */ /* 0x000fe200078e3cff */
[----:B------:R-:W-:Y:S02]  /*7930*/  USHF.R.U32.HI UR4, URZ, 0x2, UR44 ;  /* 0x000000023f047899 */ /* 0x000fe4000801162c */
[----:B------:R-:W-:Y:S02]  /*7940*/  UISETP.GT.U32.AND UP0, UPT, UR44, 0x3, UPT ;  /* 0x000000032c00788c */ /* 0x000fe4000bf04070 */
[----:B------:R-:W-:Y:S02]  /*7950*/  ULOP3.LUT UR4, UR4, 0x1, URZ, 0xc0, !UPT ;  /* 0x0000000104047892 */ /* 0x000fe4000f8ec03f */
[----:B------:R-:W-:-:S02]  /*7960*/  UISETP.LT.U32.AND UP0, UPT, UR36, 0x4, UP0 ;  /* 0x000000042400788c */ /* 0x000fc40008701070 */
[----:B------:R-:W-:Y:S02]  /*7970*/  UISETP.NE.U32.AND UP1, UPT, UR4, 0x1, UPT ;  /* 0x000000010400788c */ /* 0x000fe4000bf25070 */
[----:B------:R-:W-:Y:S02]  /*7980*/  USEL UR5, URZ, 0x1, !UP0 ;  /* 0x000000013f057887 */ /* 0x000fe4000c000000 */
[----:B------:R-:W-:Y:S02]  /*7990*/  UISETP.GT.U32.AND UP1, UPT, UR36, 0x3, !UP1 ;  /* 0x000000032400788c */ /* 0x000fe4000cf24070 */
[----:B------:R-:W-:Y:S02]  /*79a0*/  ULOP3.LUT UR44, UR44, 0x3, URZ, 0xc0, !UPT ;  /* 0x000000032c2c7892 */ /* 0x000fe4000f8ec03f */
[----:B------:R-:W-:-:S04]  /*79b0*/  USEL UR4, URZ, 0x1, !UP1 ;  /* 0x000000013f047887 */ /* 0x000fc8000c800000 */
[----:B------:R-:W-:Y:S01]  /*79c0*/  ULOP3.LUT UR49, UR4, UR49, UR5, 0x96, !UPT ;  /* 0x0000003104317292 */ /* 0x000fe2000f8e9605 */
[----:B------:R-:W-:Y:S11]  /*79d0*/  @P0 BRA `(.L_x_172) ;  /* 0xffffff9c00340947 */ /* 0x000ff6000383ffff */
[----:B------:R-:W-:Y:S05]  /*79e0*/  EXIT ;  /* 0x000000000000794d */ /* 0x000fea0003800000 */
.L_x_12:
[----:B------:R-:W-:-:S08]  /*79f0*/  ISETP.NE.AND P0, PT, RZ, UR8, PT ;  /* 0x00000008ff007c0c */ /* 0x000fd0000bf05270 */
[----:B------:R-:W0:-:S00]  /*7a00*/  USETMAXREG.DEALLOC.CTAPOOL 0x28 ;  /* 0x00000028000079c8 */ /* 0x000e0000080e0500 */
[----:B------:R-:W-:Y:S05]  /*7a10*/  @P0 EXIT ;  /* 0x000000000000094d */ /* 0x000fea0003800000 */
[----:B0-----:R-:W-:Y:S01]  /*7a20*/  LOP3.LUT P0, RZ, R3, 0xff, RZ, 0xc0, !PT ;  /* 0x000000ff03ff7812 */ /* 0x001fe2000780c0ff */
[----:B------:R-:W-:Y:S02]  /*7a30*/  IMAD.MOV.U32 R23, RZ, RZ, 0x1 ;  /* 0x00000001ff177424 */ /* 0x000fe400078e00ff */
[----:B------:R-:W-:-:S10]  /*7a40*/  IMAD.MOV.U32 R24, RZ, RZ, RZ ;  /* 0x000000ffff187224 */ /* 0x000fd400078e00ff */
[----:B------:R-:W-:Y:S05]  /*7a50*/  @!P0 BRA `(.L_x_173) ;  /* 0x0000001000788947 */ /* 0x000fea0003800000 */
[----:B------:R-:W-:Y:S01]  /*7a60*/  LOP3.LUT P0, RZ, R0, 0x1f, RZ, 0xc0, !PT ;  /* 0x0000001f00ff7812 */ /* 0x000fe2000780c0ff */
[----:B------:R-:W-:Y:S01]  /*7a70*/  ULDC UR53, c[0x0][0x658] ;  /* 0x0001960000357ab9 */ /* 0x000fe20000000800 */
[C---:B------:R-:W-:Y:S01]  /*7a80*/  ISETP.NE.AND P1, PT, R22.reuse, RZ, PT ;  /* 0x000000ff1600720c */ /* 0x040fe20003f25270 */
[----:B------:R-:W-:Y:S01]  /*7a90*/  UMOV UR4, 0xffffffff ;  /* 0xffffffff00047882 */ /* 0x000fe20000000000 */
[----:B------:R-:W-:Y:S01]  /*7aa0*/  ISETP.NE.OR P0, PT, R22, RZ, !P0 ;  /* 0x000000ff1600720c */ /* 0x000fe20004705670 */
[----:B------:R-:W-:Y:S01]  /*7ab0*/  BSSY B7, `(.L_x_173) ;  /* 0x0000118000077945 */ /* 0x000fe20003800000 */
[----:B------:R-:W-:Y:S01]  /*7ac0*/  USHF.L.U32 UR4, UR4, UR53, URZ ;  /* 0x0000003504047299 */ /* 0x000fe2000800063f */
[----:B------:R-:W-:Y:S01]  /*7ad0*/  P2R R0, PR, RZ, 0x2 ;  /* 0x00000002ff007803 */ /* 0x000fe20000000000 */
[----:B------:R-:W-:Y:S01]  /*7ae0*/  IMAD.MOV.U32 R25, RZ, RZ, 0x1 ;  /* 0x00000001ff197424 */ /* 0x000fe200078e00ff */
[----:B------:R-:W-:Y:S01]  /*7af0*/  P2R R26, PR, RZ, 0x1 ;  /* 0x00000001ff1a7803 */ /* 0x000fe20000000000 */
[----:B------:R-:W-:Y:S01]  /*7b00*/  IMAD.MOV.U32 R23, RZ, RZ, 0x1 ;  /* 0x00000001ff177424 */ /* 0x000fe200078e00ff */
[----:B------:R-:W-:Y:S01]  /*7b10*/  ULDC UR55, c[0x0][0x600] ;  /* 0x0001800000377ab9 */ /* 0x000fe20000000800 */
[----:B------:R-:W-:Y:S01]  /*7b20*/  IMAD.MOV.U32 R24, RZ, RZ, RZ ;  /* 0x000000ffff187224 */ /* 0x000fe200078e00ff */
[----:B------:R-:W-:Y:S01]  /*7b30*/  UMOV UR5, 0x1 ;  /* 0x0000000100057882 */ /* 0x000fe20000000000 */
[----:B------:R-:W-:-:S02]  /*7b40*/  UIADD3 UR57, UR38, 0x1, URZ ;  /* 0x0000000126397890 */ /* 0x000fc4000fffe03f */
[----:B------:R-:W-:Y:S02]  /*7b50*/  ULOP3.LUT UR56, UR39, 0x2, URZ, 0xfc, !UPT ;  /* 0x0000000227387892 */ /* 0x000fe4000f8efc3f */
[----:B------:R-:W-:Y:S02]  /*7b60*/  UIADD3 UR55, UR55, -0x1, URZ ;  /* 0xffffffff37377890 */ /* 0x000fe4000fffe03f */
[----:B------:R-:W-:Y:S02]  /*7b70*/  USHF.L.U32 UR53, UR5, UR53, URZ ;  /* 0x0000003505357299 */ /* 0x000fe4000800063f */
[----:B------:R-:W-:Y:S01]  /*7b80*/  ULOP3.LUT UR54, URZ, UR4, URZ, 0x33, !UPT ;  /* 0x000000043f367292 */ /* 0x000fe2000f8e333f */
[----:B------:R-:W-:-:S11]  /*7b90*/  ULDC.64 UR58, c[0x0][0x198] ;  /* 0x00006600003a7ab9 */ /* 0x000fd60000000a00 */
.L_x_187:
[----:B------:R-:W-:-:S03]  /*7ba0*/  UMOV UR4, 0xffffffff ;  /* 0xffffffff00047882 */ /* 0x000fc60000000000 */
[----:B------:R-:W-:Y:S05]  /*7bb0*/  BRA.DIV UR4, `(.L_x_174) ;  /* 0x0000001604647947 */ /* 0x000fea000b800000 */
[----:B------:R-:W-:-:S13]  /*7bc0*/  ELECT P6, URZ, PT ;  /* 0x00000000003f782f */ /* 0x000fda00038c0000 */
.L_x_202:
[----:B------:R-:W-:Y:S04]  /*7bd0*/  BSSY B6, `(.L_x_175) ;  /* 0x0000090000067945 */ /* 0x000fe80003800000 */
[----:B------:R-:W-:Y:S05]  /*7be0*/  @!P6 BRA `(.L_x_176) ;  /* 0x000000080038e947 */ /* 0x000fea0003800000 */
[----:B------:R-:W0:Y:S01]  /*7bf0*/  S2R R0, SR_CgaCtaId ;  /* 0x0000000000007919 */ /* 0x000e220000008800 */
[----:B------:R-:W-:-:S04]  /*7c00*/  MOV R27, 0x400 ;  /* 0x00000400001b7802 */ /* 0x000fc80000000f00 */
[----:B0-----:R-:W-:-:S05]  /*7c10*/  LEA R27, R0, R27, 0x18 ;  /* 0x0000001b001b7211 */ /* 0x001fca00078ec0ff */
[----:B------:R-:W-:-:S05]  /*7c20*/  VIADD R0, R27, 0x800 ;  /* 0x000008001b007836 */ /* 0x000fca0000000000 */
[----:B------:R-:W-:-:S13]  /*7c30*/  LOP3.LUT P0, RZ, R0, 0x9f, RZ, 0xc0, !PT ;  /* 0x0000009f00ff7812 */ /* 0x000fda000780c0ff */
[----:B------:R-:W-:Y:S05]  /*7c40*/  @!P0 BRA `(.L_x_177) ;  /* 0x0000000000408947 */ /* 0x000fea0003800000 */
[----:B------:R-:W-:Y:S01]  /*7c50*/  MOV R14, 0x0 ;  /* 0x00000000000e7802 */ /* 0x000fe20000000f00 */
[----:B------:R-:W-:Y:S01]  /*7c60*/  ULDC.64 UR4, c[0x4][0x70] ;  /* 0x01001c0000047ab9 */ /* 0x000fe20000000a00 */
[----:B------:R-:W-:Y:S01]  /*7c70*/  ULDC.64 UR6, c[0x4][0x8] ;  /* 0x0100020000067ab9 */ /* 0x000fe20000000a00 */
[----:B------:R-:W-:Y:S02]  /*7c80*/  IMAD.U32 R4, RZ, RZ, UR4 ;  /* 0x00000004ff047e24 */ /* 0x000fe4000f8e00ff */
[----:B------:R-:W-:Y:S01]  /*7c90*/  IMAD.U32 R5, RZ, RZ, UR5 ;  /* 0x00000005ff057e24 */ /* 0x000fe2000f8e00ff */
[----:B------:R-:W0:Y:S01]  /*7ca0*/  LDC.64 R14, c[0x4][R14] ;  /* 0x010000000e0e7b82 */ /* 0x000e220000000a00 */
[----:B------:R-:W-:Y:S01]  /*7cb0*/  ULDC.64 UR4, c[0x4][0x78] ;  /* 0x01001e0000047ab9 */ /* 0x000fe20000000a00 */
[----:B------:R-:W-:Y:S02]  /*7cc0*/  IMAD.U32 R10, RZ, RZ, UR6 ;  /* 0x00000006ff0a7e24 */ /* 0x000fe4000f8e00ff */
[----:B------:R-:W-:-:S02]  /*7cd0*/  IMAD.U32 R6, RZ, RZ, UR4 ;  /* 0x00000004ff067e24 */ /* 0x000fc4000f8e00ff */
[----:B------:R-:W-:Y:S02]  /*7ce0*/  IMAD.U32 R7, RZ, RZ, UR5 ;  /* 0x00000005ff077e24 */ /* 0x000fe4000f8e00ff */
[----:B------:R-:W-:Y:S02]  /*7cf0*/  IMAD.U32 R11, RZ, RZ, UR7 ;  /* 0x00000007ff0b7e24 */ /* 0x000fe4000f8e00ff */
[----:B------:R-:W-:Y:S02]  /*7d00*/  IMAD.MOV.U32 R8, RZ, RZ, 0x70 ;  /* 0x00000070ff087424 */ /* 0x000fe400078e00ff */
[----:B------:R-:W-:Y:S02]  /*7d10*/  IMAD.MOV.U32 R12, RZ, RZ, 0x1 ;  /* 0x00000001ff0c7424 */ /* 0x000fe400078e00ff */
[----:B------:R-:W-:-:S07]  /*7d20*/  IMAD.MOV.U32 R13, RZ, RZ, RZ ;  /* 0x000000ffff0d7224 */ /* 0x000fce00078e00ff */
[----:B------:R-:W-:-:S07]  /*7d30*/  LEPC R20, `(.L_x_177) ;  /* 0x000000001014794e */ /* 0x000fce0000000000 */
[----:B0----5:R-:W-:Y:S05]  /*7d40*/  CALL.ABS.NOINC R14 ;  /* 0x000000000e007343 */ /* 0x021fea0003c00000 */
.L_x_177:
        /* <DEDUP_REMOVED lines=19> */
.L_x_178:
[----:B------:R-:W0:Y:S02]  /*7e80*/  LDC R0, c[0x0][0x28c] ;  /* 0x0000a300ff007b82 */ /* 0x000e240000000800 */
[----:B0-----:R-:W-:-:S13]  /*7e90*/  ISETP.GE.AND P0, PT, R0, 0x1, PT ;  /* 0x000000010000780c */ /* 0x001fda0003f06270 */
[----:B------:R-:W-:Y:S05]  /*7ea0*/  @!P0 BRA `(.L_x_176) ;  /* 0x0000000400888947 */ /* 0x000fea0003800000 */
[----:B------:R-:W-:Y:S02]  /*7eb0*/  IMAD.SHL.U32 R18, R18, 0x40, RZ ;  /* 0x0000004012127824 */ /* 0x000fe400078e00ff */
[----:B------:R-:W-:Y:S02]  /*7ec0*/  IMAD.SHL.U32 R5, R2, 0x80, RZ ;  /* 0x0000008002057824 */ /* 0x000fe400078e00ff */
[----:B------:R-:W-:Y:S02]  /*7ed0*/  IMAD.MOV.U32 R7, RZ, RZ, RZ ;  /* 0x000000ffff077224 */ /* 0x000fe400078e00ff */
[----:B------:R-:W-:Y:S02]  /*7ee0*/  IMAD.U32 R8, RZ, RZ, UR57 ;  /* 0x00000039ff087e24 */ /* 0x000fe4000f8e00ff */
[----:B------:R-:W-:Y:S02]  /*7ef0*/  IMAD.MOV.U32 R0, RZ, RZ, R23 ;  /* 0x000000ffff007224 */ /* 0x000fe400078e0017 */
[----:B------:R-:W-:-:S02]  /*7f00*/  IMAD.MOV.U32 R2, RZ, RZ, R24 ;  /* 0x000000ffff027224 */ /* 0x000fc400078e0018 */
[C---:B------:R-:W-:Y:S02]  /*7f10*/  VIADD R9, R18.reuse, 0x8 ;  /* 0x0000000812097836 */ /* 0x040fe40000000000 */
[C---:B------:R-:W-:Y:S02]  /*7f20*/  VIADD R10, R18.reuse, 0x10 ;  /* 0x00000010120a7836 */ /* 0x040fe40000000000 */
[C---:B------:R-:W-:Y:S02]  /*7f30*/  VIADD R11, R18.reuse, 0x18 ;  /* 0x00000018120b7836 */ /* 0x040fe40000000000 */
[C---:B------:R-:W-:Y:S02]  /*7f40*/  VIADD R12, R18.reuse, 0x20 ;  /* 0x00000020120c7836 */ /* 0x040fe40000000000 */
[C---:B------:R-:W-:Y:S02]  /*7f50*/  VIADD R13, R18.reuse, 0x28 ;  /* 0x00000028120d7836 */ /* 0x040fe40000000000 */
[----:B------:R-:W-:-:S02]  /*7f60*/  VIADD R14, R18, 0x30 ;  /* 0x00000030120e7836 */ /* 0x000fc40000000000 */
[----:B------:R-:W-:-:S07]  /*7f70*/  VIADD R15, R18, 0x38 ;  /* 0x00000038120f7836 */ /* 0x000fce0000000000 */
.L_x_182:
[----:B------:R-:W-:Y:S01]  /*7f80*/  IMAD R6, R2, 0x8, R27 ;  /* 0x0000000802067824 */ /* 0x000fe200078e021b */
[----:B------:R-:W-:Y:S02]  /*7f90*/  SHF.L.U32 R3, R0, 0x1f, RZ ;  /* 0x0000001f00037819 */ /* 0x000fe400000006ff */
[----:B------:R-:W-:Y:S02]  /*7fa0*/  ISETP.NE.AND P1, PT, R22, RZ, PT ;  /* 0x000000ff1600720c */ /* 0x000fe40003f25270 */
[----:B------:R-:W0:Y:S11]  /*7fb0*/  SYNCS.PHASECHK.TRANS64.TRYWAIT P0, [R6+URZ+0x20], R3 ;  /* 0x00002003060075a7 */ /* 0x000e36000800017f */
[----:B------:R-:W1:Y:S01]  /*7fc0*/  @!P1 LDC R4, c[0x0][0x500] ;  /* 0x00014000ff049b82 */ /* 0x000e620000000800 */
[----:B0-----:R-:W-:Y:S05]  /*7fd0*/  @!P0 BRA `(.L_x_179) ;  /* 0x00000010007c8947 */ /* 0x001fea0003800000 */
.L_x_203:
[----:B------:R-:W-:Y:S01]  /*7fe0*/  ISETP.NE.AND P0, PT, R22, RZ, PT ;  /* 0x000000ff1600720c */ /* 0x000fe20003f05270 */
[----:B------:R-:W-:-:S04]  /*7ff0*/  UPRMT UR4, UR56, 0x9910, URZ ;  /* 0x0000991038047896 */ /* 0x000fc8000800003f */
[----:B------:R-:W-:-:S08]  /*8000*/  UISETP.NE.AND UP0, UPT, UR4, 0x2, UPT ;  /* 0x000000020400788c */ /* 0x000fd0000bf05270 */
[----:B-1----:R1:W-:Y:S01]  /*8010*/  @!P0 SYNCS.ARRIVE.TRANS64 RZ, [R6+URZ], R4 ;  /* 0x0000000406ff89a7 */ /* 0x0023e2000800003f */
[----:B------:R-:W-:-:S13]  /*8020*/  PLOP3.LUT P0, PT, PT, PT, UP0, 0x80, 0x0 ;  /* 0x000000000000781c */ /* 0x000fda0003f0f008 */
[----:B-1----:R-:W-:Y:S05]  /*8030*/  @P0 BRA `(.L_x_180) ;  /* 0x0000000000040947 */ /* 0x002fea0003800000 */
[----:B------:R-:W-:Y:S01]  /*8040*/  BPT.TRAP 0x1 ;  /* 0x000000040000795c */ /* 0x000fe20000300000 */
.L_x_180:
[----:B------:R-:W-:-:S13]  /*8050*/  ISETP.NE.AND P0, PT, R26, RZ, PT ;  /* 0x000000ff1a00720c */ /* 0x000fda0003f05270 */
[----:B------:R-:W-:Y:S05]  /*8060*/  @P0 BRA `(.L_x_181) ;  /* 0x0000000000040947 */ /* 0x000fea0003800000 */
[----:B------:R-:W-:Y:S01]  /*8070*/  BPT.TRAP 0x1 ;  /* 0x000000040000795c */ /* 0x000fe20000300000 */
.L_x_181:
[--C-:B0-----:R-:W-:Y:S01]  /*8080*/  IMAD R3, R2, 0x4000, R27.reuse ;  /* 0x0000400002037824 */ /* 0x101fe200078e021b */
[----:B------:R-:W-:Y:S01]  /*8090*/  R2UR UR33, R6 ;  /* 0x00000000062172ca */ /* 0x000fe200000e0000 */
[----:B------:R-:W-:Y:S01]  /*80a0*/  UIADD3 UR14, UP0, UR58, 0xf0, URZ ;  /* 0x000000f03a0e7890 */ /* 0x000fe2000ff1e03f */
[----:B------:R-:W-:Y:S01]  /*80b0*/  R2UR UR35, R7 ;  /* 0x00000000072372ca */ /* 0x000fe200000e0000 */
[----:B------:R-:W-:Y:S01]  /*80c0*/  UMOV UR6, 0x0 ;  /* 0x0000000000067882 */ /* 0x000fe20000000000 */
[----:B------:R-:W-:Y:S01]  /*80d0*/  R2UR UR5, R3 ;  /* 0x00000000030572ca */ /* 0x000fe200000e0000 */
[----:B------:R-:W-:Y:S01]  /*80e0*/  IMAD R3, R2, 0x8000, R27 ;  /* 0x0000800002037824 */ /* 0x000fe200078e021b */
[----:B------:R-:W-:Y:S01]  /*80f0*/  R2UR UR36, R19 ;  /* 0x00000000132472ca */ /* 0x000fe200000e0000 */
[----:B------:R-:W-:Y:S01]  /*8100*/  UIADD3.X UR15, URZ, UR59, URZ, UP0, !UPT ;  /* 0x0000003b3f0f7290 */ /* 0x000fe200087fe43f */
[----:B------:R-:W-:Y:S01]  /*8110*/  R2UR UR34, R18 ;  /* 0x00000000122272ca */ /* 0x000fe200000e0000 */
[----:B------:R-:W-:Y:S01]  /*8120*/  UMOV UR7, 0x10000000 ;  /* 0x1000000000077882 */ /* 0x000fe20000000000 */
[----:B------:R-:W-:Y:S01]  /*8130*/  R2UR UR26, R9 ;  /* 0x00000000091a72ca */ /* 0x000fe200000e0000 */
[----:B------:R-:W-:Y:S01]  /*8140*/  VIADD R8, R8, 0xffffffff ;  /* 0xffffffff08087836 */ /* 0x000fe20000000000 */
[----:B------:R-:W-:Y:S01]  /*8150*/  R2UR UR18, R10 ;  /* 0x000000000a1272ca */ /* 0x000fe200000e0000 */
[----:B------:R-:W-:Y:S01]  /*8160*/  UMOV UR25, UR33 ;  /* 0x0000002100197c82 */ /* 0x000fe20008000000 */
[----:B------:R-:W-:Y:S01]  /*8170*/  R2UR UR4, R3 ;  /* 0x00000000030472ca */ /* 0x000fe200000e0000 */
[----:B------:R-:W-:Y:S01]  /*8180*/  UMOV UR27, UR35 ;  /* 0x00000023001b7c82 */ /* 0x000fe20008000000 */
[----:B------:R-:W-:Y:S01]  /*8190*/  R2UR UR10, R11 ;  /* 0x000000000b0a72ca */ /* 0x000fe200000e0000 */
[----:B------:R-:W-:Y:S01]  /*81a0*/  UIADD3 UR32, UR5, 0x800, URZ ;  /* 0x0000080005207890 */ /* 0x000fe2000fffe03f */
[----:B------:R-:W-:Y:S01]  /*81b0*/  R2UR UR50, R12 ;  /* 0x000000000c3272ca */ /* 0x000fe200000e0000 */
[----:B------:R-:W-:Y:S01]  /*81c0*/  UIADD3 UR24, UR5, 0x1000, URZ ;  /* 0x0000100005187890 */ /* 0x000fe2000fffe03f */
[----:B------:R-:W-:Y:S01]  /*81d0*/  R2UR UR42, R13 ;  /* 0x000000000d2a72ca */ /* 0x000fe200000e0000 */
[----:B------:R-:W-:Y:S01]  /*81e0*/  UIADD3 UR16, UR5, 0x1800, URZ ;  /* 0x0000180005107890 */ /* 0x000fe2000fffe03f */
[----:B------:R-:W-:Y:S01]  /*81f0*/  ISETP.GT.AND P1, PT, R8, 0x1, PT ;  /* 0x000000010800780c */ /* 0x000fe20003f24270 */
[----:B------:R-:W-:Y:S01]  /*8200*/  UMOV UR28, UR36 ;  /* 0x00000024001c7c82 */ /* 0x000fe20008000000 */
[----:B------:R-:W-:Y:S01]  /*8210*/  UIADD3 UR8, UR5, 0x2000, URZ ;  /* 0x0000200005087890 */ /* 0x000fe2000fffe03f */
[----:B------:R-:W-:Y:S01]  /*8220*/  VIADD R2, R2, 0x1 ;  /* 0x0000000102027836 */ /* 0x000fe20000000000 */
[----:B------:R0:W-:Y:S01]  /*8230*/  UTMALDG.3D [UR32], [UR14], desc[UR6] ;  /* 0x000006200e0075b4 */ /* 0x0001e20008011000 */
[----:B------:R-:W-:Y:S01]  /*8240*/  UMOV UR17, UR33 ;  /* 0x0000002100117c82 */ /* 0x000fe20008000000 */
[----:B------:R-:W-:Y:S01]  /*8250*/  UMOV UR19, UR35 ;  /* 0x0000002300137c82 */ /* 0x000fe20008000000 */
[----:B------:R-:W-:Y:S01]  /*8260*/  UMOV UR20, UR36 ;  /* 0x0000002400147c82 */ /* 0x000fe20008000000 */
[----:B------:R-:W-:Y:S01]  /*8270*/  UIADD3 UR22, UP0, UR58, 0x1f0, URZ ;  /* 0x000001f03a167890 */ /* 0x000fe2000ff1e03f */
[----:B------:R-:W-:Y:S01]  /*8280*/  ISETP.NE.AND P0, PT, R2, 0x4, PT ;  /* 0x000000040200780c */ /* 0x000fe20003f05270 */
[----:B------:R-:W-:Y:S01]  /*8290*/  UIADD3 UR48, UR5, 0x2800, URZ ;  /* 0x0000280005307890 */ /* 0x000fe2000fffe03f */
[----:B------:R-:W-:Y:S01]  /*82a0*/  VIADD R7, R7, 0x40 ;  /* 0x0000004007077836 */ /* 0x000fe20000000000 */
[----:B------:R1:W-:Y:S01]  /*82b0*/  UTMALDG.3D [UR24], [UR14], desc[UR6] ;  /* 0x000006180e0075b4 */ /* 0x0003e20008011000 */
[----:B------:R-:W-:Y:S01]  /*82c0*/  UIADD3 UR40, UR5, 0x3000, URZ ;  /* 0x0000300005287890 */ /* 0x000fe2000fffe03f */
[----:B------:R-:W-:Y:S01]  /*82d0*/  SEL R3, RZ, 0x1, P0 ;  /* 0x00000001ff037807 */ /* 0x000fe20000000000 */
[----:B------:R-:W-:Y:S01]  /*82e0*/  UMOV UR9, UR33 ;  /* 0x0000002100097c82 */ /* 0x000fe20008000000 */
[----:B------:R-:W-:Y:S01]  /*82f0*/  UMOV UR11, UR35 ;  /* 0x00000023000b7c82 */ /* 0x000fe20008000000 */
[----:B------:R-:W-:Y:S01]  /*8300*/  UMOV UR12, UR36 ;  /* 0x00000024000c7c82 */ /* 0x000fe20008000000 */
[----:B------:R-:W-:Y:S01]  /*8310*/  UIADD3.X UR23, URZ, UR59, URZ, UP0, !UPT ;  /* 0x0000003b3f177290 */ /* 0x000fe200087fe43f */
[----:B------:R-:W-:Y:S01]  /*8320*/  LOP3.LUT R0, R0, R3, RZ, 0x3c, !PT ;  /* 0x0000000300007212 */ /* 0x000fe200078e3cff */
[----:B------:R2:W-:Y:S01]  /*8330*/  UTMALDG.3D [UR16], [UR14], desc[UR6] ;  /* 0x000006100e0075b4 */ /* 0x0005e20008011000 */
[----:B------:R-:W-:Y:S01]  /*8340*/  UMOV UR49, UR33 ;  /* 0x0000002100317c82 */ /* 0x000fe20008000000 */
[----:B------:R-:W-:Y:S01]  /*8350*/  UMOV UR51, UR35 ;  /* 0x0000002300337c82 */ /* 0x000fe20008000000 */
[----:B------:R-:W-:Y:S01]  /*8360*/  UMOV UR52, UR36 ;  /* 0x0000002400347c82 */ /* 0x000fe20008000000 */
[----:B------:R-:W-:Y:S01]  /*8370*/  UMOV UR41, UR33 ;  /* 0x0000002100297c82 */ /* 0x000fe20008000000 */
[----:B------:R-:W-:Y:S01]  /*8380*/  UMOV UR43, UR35 ;  /* 0x00000023002b7c82 */ /* 0x000fe20008000000 */
[----:B------:R-:W-:Y:S01]  /*8390*/  UMOV UR44, UR36 ;  /* 0x00000024002c7c82 */ /* 0x000fe20008000000 */
[----:B------:R-:W-:Y:S01]  /*83a0*/  SEL R2, R2, RZ, P0 ;  /* 0x000000ff02027207 */ /* 0x000fe20000000000 */
[----:B0-----:R-:W-:Y:S01]  /*83b0*/  UIADD3 UR32, UR5, 0x3800, URZ ;  /* 0x0000380005207890 */ /* 0x001fe2000fffe03f */
[----:B------:R-:W-:Y:S01]  /*83c0*/  R2UR UR34, R14 ;  /* 0x000000000e2272ca */ /* 0x000fe200000e0000 */
[----:B------:R0:W-:Y:S01]  /*83d0*/  UTMALDG.3D [UR8], [UR14], desc[UR6] ;  /* 0x000006080e0075b4 */ /* 0x0001e20008011000 */
[----:B-1----:R-:W-:Y:S01]  /*83e0*/  R2UR UR26, R15 ;  /* 0x000000000f1a72ca */ /* 0x002fe200000e0000 */
[----:B------:R-:W-:Y:S01]  /*83f0*/  UIADD3 UR24, UR5, 0x4000, URZ ;  /* 0x0000400005187890 */ /* 0x000fe2000fffe03f */
[----:B------:R1:W-:Y:S01]  /*8400*/  UTMALDG.3D [UR48], [UR14], desc[UR6] ;  /* 0x000006300e0075b4 */ /* 0x0003e20008011000 */
[----:B--2---:R-:W-:Y:S01]  /*8410*/  R2UR UR19, R5 ;  /* 0x00000000051372ca */ /* 0x004fe200000e0000 */
[----:B------:R-:W-:Y:S01]  /*8420*/  UIADD3 UR16, UR4, 0x10800, URZ ;  /* 0x0001080004107890 */ /* 0x000fe2000fffe03f */
[----:B------:R1:W-:Y:S01]  /*8430*/  UTMALDG.3D [UR40], [UR14], desc[UR6] ;  /* 0x000006280e0075b4 */ /* 0x0003e20008011000 */
[----:B------:R-:W-:Y:S01]  /*8440*/  UMOV UR18, UR35 ;  /* 0x0000002300127c82 */ /* 0x000fe20008000000 */
[----:B0-----:R-:W-:-:S04]  /*8450*/  UIADD3 UR10, UR35, 0x20, URZ ;  /* 0x00000020230a7890 */ /* 0x001fc8000fffe03f */
[----:B------:R1:W-:Y:S01]  /*8460*/  UTMALDG.3D [UR32], [UR14], desc[UR6] ;  /* 0x000006200e0075b4 */ /* 0x0003e20008011000 */
[----:B------:R-:W-:-:S04]  /*8470*/  UIADD3 UR8, UR4, 0x14800, URZ ;  /* 0x0001480004087890 */ /* 0x000fc8000fffe03f */
[----:B------:R-:W-:Y:S01]  /*8480*/  UMOV UR11, UR19 ;  /* 0x00000013000b7c82 */ /* 0x000fe20008000000 */
[----:B------:R1:W-:Y:S01]  /*8490*/  UTMALDG.3D [UR24], [UR14], desc[UR6] ;  /* 0x000006180e0075b4 */ /* 0x0003e20008011000 */
[----:B------:R1:W-:Y:S03]  /*84a0*/  UTMALDG.3D [UR16], [UR22], desc[UR6] ;  /* 0x00000610160075b4 */ /* 0x0003e60008011000 */
[----:B------:R1:W-:Y:S02]  /*84b0*/  UTMALDG.3D [UR8], [UR22], desc[UR6] ;  /* 0x00000608160075b4 */ /* 0x0003e40008011000 */
[----:B-1----:R-:W-:Y:S05]  /*84c0*/  @P1 BRA `(.L_x_182) ;  /* 0xfffffff800ac1947 */ /* 0x002fea000383ffff */
.L_x_176:
[----:B------:R-:W-:Y:S05]  /*84d0*/  BSYNC B6 ;  /* 0x0000000000067941 */ /* 0x000fea0003800000 */
.L_x_175:
[----:B------:R-:W-:Y:S01]  /*84e0*/  LOP3.LUT P2, RZ, R25, 0xff, RZ, 0xc0, !PT ;  /* 0x000000ff19ff7812 */ /* 0x000fe2000784c0ff */
[----:B------:R-:W-:Y:S01]  /*84f0*/  VIADD R24, R24, UR38 ;  /* 0x0000002618187c36 */ /* 0x000fe20008000000 */
[----:B------:R-:W-:Y:S01]  /*8500*/  ULDC.64 UR4, c[0x0][0x650] ;  /* 0x0001940000047ab9 */ /* 0x000fe20000000a00 */
[----:B------:R-:W-:Y:S01]  /*8510*/  IMAD.U32 R4, RZ, RZ, UR38 ;  /* 0x00000026ff047e24 */ /* 0x000fe2000f8e00ff */
[----:B------:R-:W-:Y:S01]  /*8520*/  BSSY B0, `(.L_x_183) ;  /* 0x000006e000007945 */ /* 0x000fe20003800000 */
[----:B------:R-:W-:Y:S01]  /*8530*/  IMAD.MOV.U32 R18, RZ, RZ, -0x1 ;  /* 0xffffffffff127424 */ /* 0x000fe200078e00ff */
[----:B------:R-:W-:Y:S01]  /*8540*/  SHF.R.U32.HI R0, RZ, 0x2, R24 ;  /* 0x00000002ff007819 */ /* 0x000fe20000011618 */
[----:B------:R-:W-:Y:S01]  /*8550*/  IMAD.MOV.U32 R19, RZ, RZ, -0x1 ;  /* 0xffffffffff137424 */ /* 0x000fe200078e00ff */
[----:B------:R-:W-:Y:S02]  /*8560*/  ISETP.GT.U32.AND P0, PT, R24, 0x3, PT ;  /* 0x000000031800780c */ /* 0x000fe40003f04070 */
[----:B------:R-:W-:-:S02]  /*8570*/  LOP3.LUT R0, R0, 0x1, RZ, 0xc0, !PT ;  /* 0x0000000100007812 */ /* 0x000fc400078ec0ff */
[----:B------:R-:W-:Y:S01]  /*8580*/  ISETP.LT.U32.AND P0, PT, R4, 0x4, P0 ;  /* 0x000000040400780c */ /* 0x000fe20000701070 */
[----:B------:R-:W0:Y:S01]  /*8590*/  @P2 S2R R3, SR_CgaCtaId ;  /* 0x0000000000032919 */ /* 0x000e220000008800 */
[----:B------:R-:W-:Y:S02]  /*85a0*/  @P2 MOV R2, 0x400 ;  /* 0x0000040000022802 */ /* 0x000fe40000000f00 */
[----:B------:R-:W-:Y:S02]  /*85b0*/  ISETP.NE.U32.AND P1, PT, R0, 0x1, PT ;  /* 0x000000010000780c */ /* 0x000fe40003f25070 */
[----:B------:R-:W-:Y:S02]  /*85c0*/  LOP3.LUT R24, R24, 0x3, RZ, 0xc0, !PT ;  /* 0x0000000318187812 */ /* 0x000fe400078ec0ff */
[----:B------:R-:W-:Y:S02]  /*85d0*/  ISETP.GT.U32.AND P1, PT, R4, 0x3, !P1 ;  /* 0x000000030400780c */ /* 0x000fe40004f24070 */
[----:B------:R-:W-:-:S02]  /*85e0*/  PRMT R25, RZ, 0x7610, R25 ;  /* 0x00007610ff197816 */ /* 0x000fc40000000019 */
[----:B------:R-:W-:-:S04]  /*85f0*/  PLOP3.LUT P0, PT, P1, P0, PT, 0x28, 0x0 ;  /* 0x000000000000781c */ /* 0x000fc80000f00570 */
[----:B------:R-:W-:-:S04]  /*8600*/  SEL R0, RZ, 0x1, !P0 ;  /* 0x00000001ff007807 */ /* 0x000fc80004000000 */
[----:B------:R-:W-:Y:S02]  /*8610*/  LOP3.LUT R23, R23, R0, RZ, 0x3c, !PT ;  /* 0x0000000017177212 */ /* 0x000fe400078e3cff */
[----:B------:R-:W-:Y:S02]  /*8620*/  PRMT R0, RZ, 0x7610, R0 ;  /* 0x00007610ff007816 */ /* 0x000fe40000000000 */
[----:B0-----:R-:W-:-:S04]  /*8630*/  @P2 LEA R2, R3, R2, 0x18 ;  /* 0x0000000203022211 */ /* 0x001fc800078ec0ff */
[----:B------:R0:W-:Y:S01]  /*8640*/  @P2 SYNCS.ARRIVE.TRANS64.A1T0 RZ, [R2+URZ+0x78], RZ ;  /* 0x000078ff02ff29a7 */ /* 0x0001e2000810003f */
[----:B------:R-:W-:-:S04]  /*8650*/  IADD3 R16, P2, R16, UR46, RZ ;  /* 0x0000002e10107c10 */ /* 0x000fc8000ff5e0ff */
[----:B------:R-:W-:Y:S02]  /*8660*/  IADD3.X R17, R17, UR37, RZ, P2, !PT ;  /* 0x0000002511117c10 */ /* 0x000fe400097fe4ff */
[----:B------:R-:W-:Y:S01]  /*8670*/  ISETP.GE.U32.AND P1, PT, R16, UR4, PT ;  /* 0x0000000410007c0c */ /* 0x000fe2000bf26070 */
[----:B0-----:R-:W-:-:S03]  /*8680*/  IMAD.MOV.U32 R2, RZ, RZ, -0x1 ;  /* 0xffffffffff027424 */ /* 0x001fc600078e00ff */
[----:B------:R-:W-:-:S13]  /*8690*/  ISETP.GE.U32.AND.EX P0, PT, R17, UR5, PT, P1 ;  /* 0x0000000511007c0c */ /* 0x000fda000bf06110 */
[----:B------:R-:W-:Y:S05]  /*86a0*/  @P0 BRA `(.L_x_184) ;  /* 0x0000000400540947 */ /* 0x000fea0003800000 */
[----:B------:R-:W0:Y:S01]  /*86b0*/  S2UR UR4, SR_CTAID.X ;  /* 0x00000000000479c3 */ /* 0x000e220000002500 */
[----:B------:R-:W-:Y:S01]  /*86c0*/  ULDC.64 UR6, c[0x0][0x628] ;  /* 0x00018a0000067ab9 */ /* 0x000fe20000000a00 */
[----:B------:R-:W-:Y:S01]  /*86d0*/  ULDC UR5, c[0x0][0x150] ;  /* 0x0000540000057ab9 */ /* 0x000fe20000000800 */
[----:B------:R-:W-:Y:S01]  /*86e0*/  ISETP.NE.U32.AND P0, PT, RZ, UR6, PT ;  /* 0x00000006ff007c0c */ /* 0x000fe2000bf05070 */
[----:B------:R-:W-:Y:S01]  /*86f0*/  ULDC UR8, c[0x0][0x630] ;  /* 0x00018c0000087ab9 */ /* 0x000fe20000000800 */
[----:B------:R-:W-:Y:S01]  /*8700*/  ULDC UR10, c[0x0][0x154] ;  /* 0x00005500000a7ab9 */ /* 0x000fe20000000800 */
[----:B------:R-:W-:Y:S01]  /*8710*/  IMAD.MOV.U32 R2, RZ, RZ, R16 ;  /* 0x000000ffff027224 */ /* 0x000fe200078e0010 */
[----:B------:R-:W-:Y:S01]  /*8720*/  ISETP.NE.AND.EX P0, PT, RZ, UR7, PT, P0 ;  /* 0x00000007ff007c0c */ /* 0x000fe2000bf05300 */
[----:B------:R-:W1:Y:S01]  /*8730*/  S2UR UR9, SR_CTAID.Y ;  /* 0x00000000000979c3 */ /* 0x000e620000002600 */
[----:B------:R-:W-:Y:S01]  /*8740*/  IMAD.MOV.U32 R3, RZ, RZ, R17 ;  /* 0x000000ffff037224 */ /* 0x000fe200078e0011 */
[----:B0-----:R-:W-:-:S05]  /*8750*/  I2FP.F32.U32 R0, UR4 ;  /* 0x0000000400007c45 */ /* 0x001fca0008201000 */
[----:B------:R-:W-:-:S05]  /*8760*/  FMUL R8, R0, UR5 ;  /* 0x0000000500087c20 */ /* 0x000fca0008400000 */
[----:B------:R-:W-:Y:S05]  /*8770*/  @!P0 BRA `(.L_x_185) ;  /* 0x0000000000288947 */ /* 0x000fea0003800000 */
[----:B------:R-:W-:Y:S02]  /*8780*/  ULDC UR5, c[0x0][0x634] ;  /* 0x00018d0000057ab9 */ /* 0x000fe40000000800 */
[----:B------:R-:W-:-:S05]  /*8790*/  IADD3 R7, P0, R16, UR5, RZ ;  /* 0x0000000510077c10 */ /* 0x000fca000ff1e0ff */
[----:B------:R-:W-:-:S04]  /*87a0*/  IMAD.X R9, RZ, RZ, R17, P0 ;  /* 0x000000ffff097224 */ /* 0x000fc800000e0611 */
[----:B------:R-:W-:-:S04]  /*87b0*/  IMAD.WIDE.U32 R4, R9, UR6, RZ ;  /* 0x0000000609047c25 */ /* 0x000fc8000f8e00ff */
[----:B------:R-:W-:-:S04]  /*87c0*/  IMAD.WIDE.U32 R4, P0, R7, UR7, R4 ;  /* 0x0000000707047c25 */ /* 0x000fc8000f800004 */
[----:B------:R-:W-:-:S04]  /*87d0*/  IMAD.WIDE.U32 R6, R7, UR6, RZ ;  /* 0x0000000607067c25 */ /* 0x000fc8000f8e00ff */
[----:B------:R-:W-:Y:S01]  /*87e0*/  IMAD.X R3, RZ, RZ, RZ, P0 ;  /* 0x000000ffff037224 */ /* 0x000fe200000e06ff */
[----:B------:R-:W-:Y:S01]  /*87f0*/  IADD3 RZ, P0, R7, R4, RZ ;  /* 0x0000000407ff7210 */ /* 0x000fe20007f1e0ff */
[----:B------:R-:W-:-:S04]  /*8800*/  IMAD.MOV.U32 R2, RZ, RZ, R5 ;  /* 0x000000ffff027224 */ /* 0x000fc800078e0005 */
[----:B------:R-:W-:-:S08]  /*8810*/  IMAD.WIDE.U32.X R2, R9, UR7, R2, P0 ;  /* 0x0000000709027c25 */ /* 0x000fd000080e0402 */
.L_x_185:
[--C-:B------:R-:W-:Y:S01]  /*8820*/  SHF.R.U64 R19, R2, UR8, R3.reuse ;  /* 0x0000000802137c19 */ /* 0x100fe20008001203 */
[----:B------:R-:W0:Y:S01]  /*8830*/  F2I.U32.TRUNC.NTZ R8, R8 ;  /* 0x0000000800087305 */ /* 0x000e22000020f000 */
[----:B------:R-:W-:Y:S01]  /*8840*/  SHF.R.U32.HI R0, RZ, UR8, R3 ;  /* 0x00000008ff007c19 */ /* 0x000fe20008011603 */
[----:B------:R-:W-:Y:S01]  /*8850*/  ULDC.64 UR6, c[0x0][0x620] ;  /* 0x0001880000067ab9 */ /* 0x000fe20000000a00 */
[----:B------:R-:W-:Y:S01]  /*8860*/  IADD3 R5, P0, RZ, -R19, RZ ;  /* 0x80000013ff057210 */ /* 0x000fe20007f1e0ff */
[----:B------:R-:W-:Y:S01]  /*8870*/  ULDC UR8, c[0x0][0x658] ;  /* 0x0001960000087ab9 */ /* 0x000fe20000000800 */
[----:B-1----:R-:W-:Y:S01]  /*8880*/  I2FP.F32.U32 R2, UR9 ;  /* 0x0000000900027c45 */ /* 0x002fe20008201000 */
[----:B------:R-:W-:Y:S02]  /*8890*/  ULDC UR12, c[0x0][0x648] ;  /* 0x00019200000c7ab9 */ /* 0x000fe40000000800 */
[----:B------:R-:W-:Y:S02]  /*88a0*/  IMAD.X R0, RZ, RZ, ~R0, P0 ;  /* 0x000000ffff007224 */ /* 0x000fe400000e0e00 */
[----:B------:R-:W-:Y:S01]  /*88b0*/  FMUL R4, R2, UR10 ;  /* 0x0000000a02047c20 */ /* 0x000fe20008400000 */
[----:B------:R-:W-:Y:S01]  /*88c0*/  IMAD.WIDE.U32 R2, R5, UR6, R16 ;  /* 0x0000000605027c25 */ /* 0x000fe2000f8e0010 */
[----:B------:R-:W-:-:S02]  /*88d0*/  ULDC.64 UR10, c[0x0][0x640] ;  /* 0x00019000000a7ab9 */ /* 0x000fc40000000a00 */
[----:B------:R-:W-:Y:S01]  /*88e0*/  ISETP.NE.U32.AND P0, PT, RZ, UR10, PT ;  /* 0x0000000aff007c0c */ /* 0x000fe2000bf05070 */
[----:B------:R-:W-:Y:S01]  /*88f0*/  IMAD R0, R0, UR6, RZ ;  /* 0x0000000600007c24 */ /* 0x000fe2000f8e02ff */
[----:B------:R-:W1:Y:S01]  /*8900*/  F2I.U32.TRUNC.NTZ R4, R4 ;  /* 0x0000000400047305 */ /* 0x000e62000020f000 */
[----:B0-----:R-:W-:Y:S01]  /*8910*/  R2UR UR5, R8 ;  /* 0x00000000080572ca */ /* 0x001fe200000e0000 */
[----:B------:R-:W-:Y:S01]  /*8920*/  ULDC UR6, c[0x0][0x618] ;  /* 0x0001860000067ab9 */ /* 0x000fe20000000800 */
[----:B------:R-:W-:Y:S01]  /*8930*/  IMAD R5, R5, UR7, R0 ;  /* 0x0000000705057c24 */ /* 0x000fe2000f8e0200 */
[----:B------:R-:W-:Y:S01]  /*8940*/  ISETP.NE.AND.EX P0, PT, RZ, UR11, PT, P0 ;  /* 0x0000000bff007c0c */ /* 0x000fe2000bf05300 */
[----:B------:R-:W0:Y:S02]  /*8950*/  LDC R0, c[0x0][0x610] ;  /* 0x00018400ff007b82 */ /* 0x000e240000000800 */
[----:B------:R-:W-:-:S05]  /*8960*/  IMAD.IADD R3, R3, 0x1, R5 ;  /* 0x0000000103037824 */ /* 0x000fca00078e0205 */
[--C-:B------:R-:W-:Y:S02]  /*8970*/  SHF.R.U64 R8, R2, UR6, R3.reuse ;  /* 0x0000000602087c19 */ /* 0x100fe40008001203 */
[----:B------:R-:W-:Y:S01]  /*8980*/  SHF.R.U32.HI R3, RZ, UR6, R3 ;  /* 0x00000006ff037c19 */ /* 0x000fe20008011603 */
[----:B------:R-:W-:Y:S01]  /*8990*/  ULDC UR6, c[0x0][0x608] ;  /* 0x0001820000067ab9 */ /* 0x000fe20000000800 */
[----:B-1----:R-:W-:Y:S02]  /*89a0*/  R2UR UR7, R4 ;  /* 0x00000000040772ca */ /* 0x002fe400000e0000 */
[--C-:B------:R-:W-:Y:S02]  /*89b0*/  SHF.R.U64 R10, R8, UR6, R3.reuse ;  /* 0x00000006080a7c19 */ /* 0x100fe40008001203 */
[----:B------:R-:W-:Y:S01]  /*89c0*/  SHF.R.U32.HI R3, RZ, UR6, R3 ;  /* 0x00000006ff037c19 */ /* 0x000fe20008011603 */
[----:B------:R-:W-:-:S03]  /*89d0*/  UIADD3 UR6, -UR5, URZ, URZ ;  /* 0x0000003f05067290 */ /* 0x000fc6000fffe13f */
[--C-:B------:R-:W-:Y:S01]  /*89e0*/  SHF.R.U64 R11, R10, UR8, R3.reuse ;  /* 0x000000080a0b7c19 */ /* 0x100fe20008001203 */
[----:B------:R-:W-:Y:S01]  /*89f0*/  ULDC UR5, c[0x0][0x144] ;  /* 0x0000510000057ab9 */ /* 0x000fe20000000800 */
[----:B------:R-:W-:-:S03]  /*8a00*/  SHF.R.U32.HI R3, RZ, UR8, R3 ;  /* 0x00000008ff037c19 */ /* 0x000fc60008011603 */
[----:B------:R-:W-:Y:S01]  /*8a10*/  IMAD.MOV.U32 R2, RZ, RZ, R11 ;  /* 0x000000ffff027224 */ /* 0x000fe200078e000b */
[----:B------:R-:W-:Y:S06]  /*8a20*/  @!P0 BRA `(.L_x_186) ;  /* 0x0000000000288947 */ /* 0x000fec0003800000 */
        /* <DEDUP_REMOVED lines=10> */
.L_x_186:
[----:B------:R-:W-:Y:S01]  /*8ad0*/  UISETP.NE.AND UP0, UPT, UR45, URZ, UPT ;  /* 0x0000003f2d00728c */ /* 0x000fe2000bf05270 */
[----:B------:R-:W-:Y:S01]  /*8ae0*/  SHF.R.U64 R3, R2, UR12, R3 ;  /* 0x0000000c02037c19 */ /* 0x000fe20008001203 */
[----:B------:R-:W-:Y:S01]  /*8af0*/  UIADD3 UR7, -UR7, URZ, URZ ;  /* 0x0000003f07077290 */ /* 0x000fe2000fffe13f */
[----:B------:R-:W-:Y:S01]  /*8b00*/  LOP3.LUT R2, R10, UR54, RZ, 0xc0, !PT ;  /* 0x000000360a027c12 */ /* 0x000fe2000f8ec0ff */
[----:B------:R-:W-:Y:S01]  /*8b10*/  UIMAD UR4, UR5, UR6, UR4 ;  /* 0x00000006050472a4 */ /* 0x000fe2000f8e0204 */
[----:B------:R-:W-:Y:S01]  /*8b20*/  LOP3.LUT R5, R8, UR55, RZ, 0xc0, !PT ;  /* 0x0000003708057c12 */ /* 0x000fe2000f8ec0ff */
[----:B------:R-:W-:Y:S01]  /*8b30*/  IMAD.MOV R4, RZ, RZ, -R3 ;  /* 0x000000ffff047224 */ /* 0x000fe200078e0a03 */
[----:B------:R-:W-:Y:S01]  /*8b40*/  ULDC UR5, c[0x0][0x148] ;  /* 0x0000520000057ab9 */ /* 0x000fe20000000800 */
[----:B------:R-:W-:Y:S01]  /*8b50*/  IMAD R3, R3, UR53, R2 ;  /* 0x0000003503037c24 */ /* 0x000fe2000f8e0202 */
[----:B------:R-:W-:Y:S02]  /*8b60*/  PLOP3.LUT P0, PT, PT, PT, UP0, 0x80, 0x0 ;  /* 0x000000000000781c */ /* 0x000fe40003f0f008 */
[----:B------:R-:W-:-:S03]  /*8b70*/  @UP0 UIMAD UR4, UR5, UR7, UR9 ;  /* 0x00000007050402a4 */ /* 0x000fc6000f8e0209 */
[----:B------:R-:W-:Y:S02]  /*8b80*/  ULDC UR5, c[0x0][0x638] ;  /* 0x00018e0000057ab9 */ /* 0x000fe40000000800 */
[----:B------:R-:W-:Y:S02]  /*8b90*/  IMAD R2, R4, UR5, R11 ;  /* 0x0000000504027c24 */ /* 0x000fe4000f8e020b */
[----:B0-----:R-:W-:Y:S01]  /*8ba0*/  IMAD R18, R3, R0, UR4 ;  /* 0x0000000403127e24 */ /* 0x001fe2000f8e0200 */
[----:B------:R-:W-:Y:S01]  /*8bb0*/  ULDC UR4, c[0x0][0x600] ;  /* 0x0001800000047ab9 */ /* 0x000fe20000000800 */
[----:B------:R-:W-:Y:S02]  /*8bc0*/  IMAD.MOV.U32 R0, RZ, RZ, 0x1 ;  /* 0x00000001ff007424 */ /* 0x000fe400078e00ff */
[----:B------:R-:W-:-:S05]  /*8bd0*/  IMAD R3, R2, UR4, R5 ;  /* 0x0000000402037c24 */ /* 0x000fca000f8e0205 */
[----:B------:R-:W-:Y:S02]  /*8be0*/  SEL R2, R3, R18, !P0 ;  /* 0x0000001203027207 */ /* 0x000fe40004000000 */
[----:B------:R-:W-:-:S07]  /*8bf0*/  SEL R18, R18, R3, !P0 ;  /* 0x0000000312127207 */ /* 0x000fce0004000000 */
.L_x_184:
[----:B------:R-:W-:Y:S05]  /*8c00*/  BSYNC B0 ;  /* 0x0000000000007941 */ /* 0x000fea0003800000 */
.L_x_183:
[----:B------:R-:W-:-:S13]  /*8c10*/  LOP3.LUT P0, RZ, R0, 0xff, RZ, 0xc0, !PT ;  /* 0x000000ff00ff7812 */ /* 0x000fda000780c0ff */
[----:B------:R-:W-:Y:S05]  /*8c20*/  @P0 BRA `(.L_x_187) ;  /* 0xffffffec00dc0947 */ /* 0x000fea000383ffff */
[----:B------:R-:W-:Y:S05]  /*8c30*/  BSYNC B7 ;  /* 0x0000000000077941 */ /* 0x000fea0003800000 */
.L_x_173:
[----:B------:R-:W-:-:S03]  /*8c40*/  UMOV UR4, 0xffffffff ;  /* 0xffffffff00047882 */ /* 0x000fc60000000000 */
[----:B------:R-:W-:Y:S05]  /*8c50*/  BRA.DIV UR4, `(.L_x_188) ;  /* 0x0000000604707947 */ /* 0x000fea000b800000 */
[----:B------:R-:W-:-:S13]  /*8c60*/  ELECT P6, URZ, PT ;  /* 0x00000000003f782f */ /* 0x000fda00038c0000 */
.L_x_206:
[----:B------:R-:W-:Y:S04]  /*8c70*/  BSSY B0, `(.L_x_189) ;  /* 0x000002c000007945 */ /* 0x000fe80003800000 */
[----:B------:R-:W-:Y:S05]  /*8c80*/  @!P6 BRA `(.L_x_190) ;  /* 0x0000000000a8e947 */ /* 0x000fea0003800000 */
[----:B------:R-:W-:-:S04]  /*8c90*/  ULOP3.LUT UR4, UR39, 0x2, URZ, 0xfc, !UPT ;  /* 0x0000000227047892 */ /* 0x000fc8000f8efc3f */
[----:B------:R-:W-:-:S06]  /*8ca0*/  UISETP.NE.AND UP0, UPT, UR4, 0x3, UPT ;  /* 0x000000030400788c */ /* 0x000fcc000bf05270 */
[----:B------:R-:W-:-:S13]  /*8cb0*/  PLOP3.LUT P0, PT, PT, PT, UP0, 0x80, 0x0 ;  /* 0x000000000000781c */ /* 0x000fda0003f0f008 */
[----:B------:R-:W-:Y:S05]  /*8cc0*/  @!P0 BRA `(.L_x_191) ;  /* 0x0000000000048947 */ /* 0x000fea0003800000 */
[----:B------:R-:W-:Y:S01]  /*8cd0*/  BPT.TRAP 0x1 ;  /* 0x000000040000795c */ /* 0x000fe20000300000 */
.L_x_191:
[----:B------:R-:W0:Y:S01]  /*8ce0*/  S2R R3, SR_CgaCtaId ;  /* 0x0000000000037919 */ /* 0x000e220000008800 */
[----:B------:R-:W-:Y:S02]  /*8cf0*/  MOV R0, 0x400 ;  /* 0x0000040000007802 */ /* 0x000fe40000000f00 */
[----:B------:R-:W-:Y:S02]  /*8d00*/  SHF.L.U32 R2, R23, 0x1f, RZ ;  /* 0x0000001f17027819 */ /* 0x000fe400000006ff */
[----:B0-----:R-:W-:-:S05]  /*8d10*/  LEA R3, R3, R0, 0x18 ;  /* 0x0000000003037211 */ /* 0x001fca00078ec0ff */
[----:B------:R-:W-:-:S04]  /*8d20*/  VIADD R3, R3, 0x20 ;  /* 0x0000002003037836 */ /* 0x000fc80000000000 */
[C---:B------:R-:W-:Y:S02]  /*8d30*/  IMAD R5, R24.reuse, 0x8, R3 ;  /* 0x0000000818057824 */ /* 0x040fe400078e0203 */
[----:B------:R-:W-:Y:S02]  /*8d40*/  VIADD R24, R24, 0x1 ;  /* 0x0000000118187836 */ /* 0x000fe40000000000 */
[----:B------:R-:W0:Y:S03]  /*8d50*/  SYNCS.PHASECHK.TRANS64.TRYWAIT P0, [R5+URZ], R2 ;  /* 0x00000002050075a7 */ /* 0x000e26000800017f */
[----:B------:R-:W-:-:S04]  /*8d60*/  ISETP.NE.AND P1, PT, R24, 0x4, PT ;  /* 0x000000041800780c */ /* 0x000fc80003f25270 */
[----:B------:R-:W-:Y:S02]  /*8d70*/  SEL R0, RZ, 0x1, P1 ;  /* 0x00000001ff007807 */ /* 0x000fe40000800000 */
[----:B------:R-:W-:Y:S02]  /*8d80*/  SEL R24, R24, RZ, P1 ;  /* 0x000000ff18187207 */ /* 0x000fe40000800000 */
[----:B------:R-:W-:-:S03]  /*8d90*/  LOP3.LUT R23, R23, R0, RZ, 0x3c, !PT ;  /* 0x0000000017177212 */ /* 0x000fc600078e3cff */
[----:B------:R-:W-:Y:S01]  /*8da0*/  IMAD R7, R24, 0x8, R3 ;  /* 0x0000000818077824 */ /* 0x000fe200078e0203 */
[----:B------:R-:W-:Y:S01]  /*8db0*/  SHF.L.U32 R4, R23, 0x1f, RZ ;  /* 0x0000001f17047819 */ /* 0x000fe200000006ff */
[----:B0-----:R-:W-:Y:S06]  /*8dc0*/  @!P0 BRA `(.L_x_192) ;  /* 0x0000000400348947 */ /* 0x001fec0003800000 */
.L_x_207:
[----:B------:R-:W1:Y:S01]  /*8dd0*/  SYNCS.PHASECHK.TRANS64.TRYWAIT P0, [R7+URZ], R4 ;  /* 0x00000004070075a7 */ /* 0x000e62000800017f */
[----:B------:R-:W-:-:S05]  /*8de0*/  VIADD R0, R24, 0x1 ;  /* 0x0000000118007836 */ /* 0x000fca0000000000 */
[----:B------:R-:W-:-:S04]  /*8df0*/  ISETP.NE.AND P1, PT, R0, 0x4, PT ;  /* 0x000000040000780c */ /* 0x000fc80003f25270 */
[----:B0-----:R-:W-:Y:S02]  /*8e00*/  SEL R2, RZ, 0x1, P1 ;  /* 0x00000001ff027807 */ /* 0x001fe40000800000 */
[----:B------:R-:W-:Y:S02]  /*8e10*/  SEL R0, R0, RZ, P1 ;  /* 0x000000ff00007207 */ /* 0x000fe40000800000 */
[----:B------:R-:W-:-:S03]  /*8e20*/  LOP3.LUT R23, R23, R2, RZ, 0x3c, !PT ;  /* 0x0000000217177212 */ /* 0x000fc600078e3cff */
[----:B------:R-:W-:Y:S01]  /*8e30*/  IMAD R6, R0, 0x8, R3 ;  /* 0x0000000800067824 */ /* 0x000fe200078e0203 */
[----:B------:R-:W-:Y:S01]  /*8e40*/  SHF.L.U32 R5, R23, 0x1f, RZ ;  /* 0x0000001f17057819 */ /* 0x000fe200000006ff */
[----:B-1----:R-:W-:Y:S06]  /*8e50*/  @!P0 BRA `(.L_x_193) ;  /* 0x0000000400248947 */ /* 0x002fec0003800000 */
.L_x_208:
[----:B------:R-:W1:Y:S01]  /*8e60*/  SYNCS.PHASECHK.TRANS64.TRYWAIT P0, [R6+URZ], R5 ;  /* 0x00000005060075a7 */ /* 0x000e62000800017f */
[----:B------:R-:W-:-:S05]  /*8e70*/  VIADD R0, R0, 0x1 ;  /* 0x0000000100007836 */ /* 0x000fca0000000000 */
[----:B------:R-:W-:-:S04]  /*8e80*/  ISETP.NE.AND P1, PT, R0, 0x4, PT ;  /* 0x000000040000780c */ /* 0x000fc80003f25270 */
[----:B------:R-:W-:Y:S02]  /*8e90*/  SEL R2, RZ, 0x1, P1 ;  /* 0x00000001ff027807 */ /* 0x000fe40000800000 */
[----:B------:R-:W-:Y:S02]  /*8ea0*/  SEL R0, R0, RZ, P1 ;  /* 0x000000ff00007207 */ /* 0x000fe40000800000 */
[----:B------:R-:W-:Y:S01]  /*8eb0*/  LOP3.LUT R2, R23, R2, RZ, 0x3c, !PT ;  /* 0x0000000217027212 */ /* 0x000fe200078e3cff */
[----:B-1----:R-:W-:Y:S06]  /*8ec0*/  @!P0 BRA `(.L_x_194) ;  /* 0x00000004001c8947 */ /* 0x002fec0003800000 */
.L_x_209:
[----:B------:R-:W-:Y:S01]  /*8ed0*/  IMAD R3, R0, 0x8, R3 ;  /* 0x0000000800037824 */ /* 0x000fe200078e0203 */
[----:B------:R-:W-:-:S07]  /*8ee0*/  SHF.L.U32 R0, R2, 0x1f, RZ ;  /* 0x0000001f02007819 */ /* 0x000fce00000006ff */
.L_x_195:
[----:B--2---:R2:W3:Y:S02]  /*8ef0*/  SYNCS.PHASECHK.TRANS64.TRYWAIT P0, [R3+URZ], R0 ;  /* 0x00000000030075a7 */ /* 0x0044e4000800017f */
[----:B---3--:R-:W-:Y:S05]  /*8f00*/  @!P0 NANOSLEEP.SYNCS 0x989680 ;  /* 0x009896800000895d */ /* 0x008fea0003900000 */
[----:B------:R-:W3:Y:S02]  /*8f10*/  @!P0 SYNCS.PHASECHK.TRANS64 P0, [R3+URZ], R0 ;  /* 0x00000000030085a7 */ /* 0x000ee4000800007f */
[----:B---3--:R-:W-:Y:S05]  /*8f20*/  @!P0 BRA `(.L_x_195) ;  /* 0xfffffffc00f08947 */ /* 0x008fea000383ffff */
.L_x_190:
[----:B------:R-:W-:Y:S05]  /*8f30*/  BSYNC B0 ;  /* 0x0000000000007941 */ /* 0x000fea0003800000 */
.L_x_189:
[----:B------:R-:W-:Y:S05]  /*8f40*/  EXIT ;  /* 0x000000000000794d */ /* 0x000fea0003800000 */
.L_x_14:
[----:B0-----:R0:W1:Y:S02]  /*8f50*/  SYNCS.PHASECHK.TRANS64.TRYWAIT P0, [R98+URZ+-0x8], R3 ;  /* 0xfffff803620075a7 */ /* 0x001064000800017f */
[----:B-1----:R-:W-:Y:S05]  /*8f60*/  @!P0 NANOSLEEP.SYNCS 0x989680 ;  /* 0x009896800000895d */ /* 0x002fea0003900000 */
[----:B------:R-:W1:Y:S02]  /*8f70*/  @!P0 SYNCS.PHASECHK.TRANS64 P0, [R98+URZ+-0x8], R3 ;  /* 0xfffff803620085a7 */ /* 0x000e64000800007f */
[----:B-1----:R-:W-:Y:S05]  /*8f80*/  @!P0 BRA `(.L_x_14) ;  /* 0xfffffffc00f08947 */ /* 0x002fea000383ffff */
[----:B------:R-:W-:Y:S05]  /*8f90*/  BRA `(.L_x_196) ;  /* 0xffffff8400d07947 */ /* 0x000fea000383ffff */
.L_x_18:
[----:B------:R-:W-:Y:S01]  /*8fa0*/  CS2R R12, SRZ ;  /* 0x00000000000c7805 */ /* 0x000fe2000001ff00 */
[----:B------:R-:W-:Y:S02]  /*8fb0*/  IMAD.MOV.U32 R11, RZ, RZ, 0x1f ;  /* 0x0000001fff0b7424 */ /* 0x000fe400078e00ff */
[----:B------:R-:W-:-:S07]  /*8fc0*/  IMAD.MOV.U32 R15, RZ, RZ, -0x1 ;  /* 0xffffffffff0f7424 */ /* 0x000fce00078e00ff */
[----:B0----5:R-:W-:Y:S05]  /*8fd0*/  WARPSYNC.COLLECTIVE R15, `(.L_x_197) ;  /* 0x000000000f087348 */ /* 0x021fea0003c00000 */
[----:B------:R1:W2:Y:S02]  /*8fe0*/  SHFL.IDX P6, R14, R13, R12, R11 ;  /* 0x0000000c0d0e7389 */ /* 0x0002a400000c000b */
[----:B012--5:R-:W-:Y:S01]  /*8ff0*/  ENDCOLLECTIVE ;  /* 0x000000000000791b */ /* 0x027fe20003800000 */
.L_x_197:
[----:B------:R-:W-:Y:S05]  /*9000*/  BRA `(.L_x_198) ;  /* 0xffffff8800a07947 */ /* 0x000fea000383ffff */
.L_x_22:
[----:B-1----:R1:W2:Y:S02]  /*9010*/  SYNCS.PHASECHK.TRANS64.TRYWAIT P1, [R3+URZ], R0 ;  /* 0x00000000030075a7 */ /* 0x0022a4000802017f */
[----:B--2---:R-:W-:Y:S05]  /*9020*/  @!P1 NANOSLEEP.SYNCS 0x989680 ;  /* 0x009896800000995d */ /* 0x004fea0003900000 */
[----:B------:R-:W2:Y:S02]  /*9030*/  @!P1 SYNCS.PHASECHK.TRANS64 P1, [R3+URZ], R0 ;  /* 0x00000000030095a7 */ /* 0x000ea4000802007f */
[----:B--2---:R-:W-:Y:S05]  /*9040*/  @!P1 BRA `(.L_x_22) ;  /* 0xfffffffc00f09947 */ /* 0x004fea000383ffff */
[----:B------:R-:W-:Y:S05]  /*9050*/  BRA `(.L_x_21) ;  /* 0xffffff8800bc7947 */ /* 0x000fea000383ffff */
.L_x_27:
[----:B0-----:R0:W1:Y:S02]  /*9060*/  SYNCS.PHASECHK.TRANS64.TRYWAIT P1, [R3+URZ], R6 ;  /* 0x00000006030075a7 */ /* 0x001064000802017f */
[----:B-1----:R-:W-:Y:S05]  /*9070*/  @!P1 NANOSLEEP.SYNCS 0x989680 ;  /* 0x009896800000995d */ /* 0x002fea0003900000 */
[----:B------:R-:W1:Y:S02]  /*9080*/  @!P1 SYNCS.PHASECHK.TRANS64 P1, [R3+URZ], R6 ;  /* 0x00000006030095a7 */ /* 0x000e64000802007f */
[----:B-1----:R-:W-:Y:S05]  /*9090*/  @!P1 BRA `(.L_x_27) ;  /* 0xfffffffc00f09947 */ /* 0x002fea000383ffff */
[----:B------:R-:W-:Y:S05]  /*90a0*/  BRA `(.L_x_26) ;  /* 0xffffff9000647947 */ /* 0x000fea000383ffff */
.L_x_35:
[----:B------:R0:W0:Y:S02]  /*90b0*/  SYNCS.PHASECHK.TRANS64.TRYWAIT P1, [R6+URZ], R9 ;  /* 0x00000009060075a7 */ /* 0x000024000802017f */
[----:B0-----:R-:W-:Y:S05]  /*90c0*/  @!P1 NANOSLEEP.SYNCS 0x989680 ;  /* 0x009896800000995d */ /* 0x001fea0003900000 */
[----:B------:R-:W0:Y:S02]  /*90d0*/  @!P1 SYNCS.PHASECHK.TRANS64 P1, [R6+URZ], R9 ;  /* 0x00000009060095a7 */ /* 0x000e24000802007f */
[----:B0-----:R-:W-:Y:S05]  /*90e0*/  @!P1 BRA `(.L_x_35) ;  /* 0xfffffffc00f09947 */ /* 0x001fea000383ffff */
[----:B------:R-:W-:Y:S05]  /*90f0*/  BRA `(.L_x_34) ;  /* 0xffffff9800287947 */ /* 0x000fea000383ffff */
.L_x_41:
[----:B0-----:R0:W3:Y:S02]  /*9100*/  SYNCS.PHASECHK.TRANS64.TRYWAIT P0, [R98+URZ+0x8], R3 ;  /* 0x00000803620075a7 */ /* 0x0010e4000800017f */
[----:B---3--:R-:W-:Y:S05]  /*9110*/  @!P0 NANOSLEEP.SYNCS 0x989680 ;  /* 0x009896800000895d */ /* 0x008fea0003900000 */
[----:B------:R-:W3:Y:S02]  /*9120*/  @!P0 SYNCS.PHASECHK.TRANS64 P0, [R98+URZ+0x8], R3 ;  /* 0x00000803620085a7 */ /* 0x000ee4000800007f */
[----:B---3--:R-:W-:Y:S05]  /*9130*/  @!P0 BRA `(.L_x_41) ;  /* 0xfffffffc00f08947 */ /* 0x008fea000383ffff */
[----:B------:R-:W-:Y:S05]  /*9140*/  BRA `(.L_x_199) ;  /* 0xffffffa000247947 */ /* 0x000fea000383ffff */
.L_x_174:
[----:B------:R-:W-:Y:S01]  /*9150*/  BSSY B0, `(.L_x_200) ;  /* 0x0000006000007945 */ /* 0x000fe20003800000 */
[----:B------:R-:W-:-:S07]  /*9160*/  IMAD.MOV.U32 R15, RZ, RZ, -0x1 ;  /* 0xffffffffff0f7424 */ /* 0x000fce00078e00ff */
[----:B-----5:R-:W-:Y:S05]  /*9170*/  WARPSYNC.COLLECTIVE R15, `(.L_x_201) ;  /* 0x000000000f0c7348 */ /* 0x020fea0003c00000 */
[----:B------:R-:W-:Y:S02]  /*9180*/  ELECT P6, UR62, PT ;  /* 0x00000000003e782f */ /* 0x000fe400038c0000 */
[----:B------:R-:W-:Y:S01]  /*9190*/  MOV R14, UR62 ;  /* 0x0000003e000e7c02 */ /* 0x000fe20008000f00 */
[----:B-----5:R-:W-:Y:S10]  /*91a0*/  ENDCOLLECTIVE ;  /* 0x000000000000791b */ /* 0x020ff40003800000 */
.L_x_201:
[----:B------:R-:W-:Y:S05]  /*91b0*/  BSYNC B0 ;  /* 0x0000000000007941 */ /* 0x000fea0003800000 */
.L_x_200:
[----:B------:R-:W-:Y:S05]  /*91c0*/  BRA `(.L_x_202) ;  /* 0xffffffe800807947 */ /* 0x000fea000383ffff */
.L_x_179:
[----:B0-----:R0:W2:Y:S02]  /*91d0*/  SYNCS.PHASECHK.TRANS64.TRYWAIT P0, [R6+URZ+0x20], R3 ;  /* 0x00002003060075a7 */ /* 0x0010a4000800017f */
[----:B--2---:R-:W-:Y:S05]  /*91e0*/  @!P0 NANOSLEEP.SYNCS 0x989680 ;  /* 0x009896800000895d */ /* 0x004fea0003900000 */
[----:B------:R-:W2:Y:S02]  /*91f0*/  @!P0 SYNCS.PHASECHK.TRANS64 P0, [R6+URZ+0x20], R3 ;  /* 0x00002003060085a7 */ /* 0x000ea4000800007f */
[----:B--2---:R-:W-:Y:S05]  /*9200*/  @!P0 BRA `(.L_x_179) ;  /* 0xfffffffc00f08947 */ /* 0x004fea000383ffff */
[----:B------:R-:W-:Y:S05]  /*9210*/  BRA `(.L_x_203) ;  /* 0xffffffec00707947 */ /* 0x000fea000383ffff */
.L_x_188:
[----:B------:R-:W-:Y:S01]  /*9220*/  BSSY B0, `(.L_x_204) ;  /* 0x0000006000007945 */ /* 0x000fe20003800000 */
[----:B------:R-:W-:-:S07]  /*9230*/  IMAD.MOV.U32 R15, RZ, RZ, -0x1 ;  /* 0xffffffffff0f7424 */ /* 0x000fce00078e00ff */
[----:B-----5:R-:W-:Y:S05]  /*9240*/  WARPSYNC.COLLECTIVE R15, `(.L_x_205) ;  /* 0x000000000f0c7348 */ /* 0x020fea0003c00000 */
[----:B------:R-:W-:Y:S02]  /*9250*/  ELECT P6, UR62, PT ;  /* 0x00000000003e782f */ /* 0x000fe400038c0000 */
[----:B------:R-:W-:Y:S01]  /*9260*/  MOV R14, UR62 ;  /* 0x0000003e000e7c02 */ /* 0x000fe20008000f00 */
[----:B-----5:R-:W-:Y:S10]  /*9270*/  ENDCOLLECTIVE ;  /* 0x000000000000791b */ /* 0x020ff40003800000 */
.L_x_205:
[----:B------:R-:W-:Y:S05]  /*9280*/  BSYNC B0 ;  /* 0x0000000000007941 */ /* 0x000fea0003800000 */
.L_x_204:
[----:B------:R-:W-:Y:S05]  /*9290*/  BRA `(.L_x_206) ;  /* 0xfffffff800747947 */ /* 0x000fea000383ffff */
.L_x_192:
[----:B0-----:R0:W1:Y:S02]  /*92a0*/  SYNCS.PHASECHK.TRANS64.TRYWAIT P0, [R5+URZ], R2 ;  /* 0x00000002050075a7 */ /* 0x001064000800017f */
[----:B-1----:R-:W-:Y:S05]  /*92b0*/  @!P0 NANOSLEEP.SYNCS 0x989680 ;  /* 0x009896800000895d */ /* 0x002fea0003900000 */
[----:B------:R-:W1:Y:S02]  /*92c0*/  @!P0 SYNCS.PHASECHK.TRANS64 P0, [R5+URZ], R2 ;  /* 0x00000002050085a7 */ /* 0x000e64000800007f */
[----:B-1----:R-:W-:Y:S05]  /*92d0*/  @!P0 BRA `(.L_x_192) ;  /* 0xfffffffc00f08947 */ /* 0x002fea000383ffff */
[----:B------:R-:W-:Y:S05]  /*92e0*/  BRA `(.L_x_207) ;  /* 0xfffffff800b87947 */ /* 0x000fea000383ffff */
.L_x_193:
[----:B0-----:R0:W1:Y:S02]  /*92f0*/  SYNCS.PHASECHK.TRANS64.TRYWAIT P0, [R7+URZ], R4 ;  /* 0x00000004070075a7 */ /* 0x001064000800017f */
[----:B-1----:R-:W-:Y:S05]  /*9300*/  @!P0 NANOSLEEP.SYNCS 0x989680 ;  /* 0x009896800000895d */ /* 0x002fea0003900000 */
[----:B------:R-:W1:Y:S02]  /*9310*/  @!P0 SYNCS.PHASECHK.TRANS64 P0, [R7+URZ], R4 ;  /* 0x00000004070085a7 */ /* 0x000e64000800007f */
[----:B-1----:R-:W-:Y:S05]  /*9320*/  @!P0 BRA `(.L_x_193) ;  /* 0xfffffffc00f08947 */ /* 0x002fea000383ffff */
[----:B------:R-:W-:Y:S05]  /*9330*/  BRA `(.L_x_208) ;  /* 0xfffffff800c87947 */ /* 0x000fea000383ffff */
.L_x_194:
[----:B-1----:R1:W2:Y:S02]  /*9340*/  SYNCS.PHASECHK.TRANS64.TRYWAIT P0, [R6+URZ], R5 ;  /* 0x00000005060075a7 */ /* 0x0022a4000800017f */
[----:B--2---:R-:W-:Y:S05]  /*9350*/  @!P0 NANOSLEEP.SYNCS 0x989680 ;  /* 0x009896800000895d */ /* 0x004fea0003900000 */
[----:B------:R-:W2:Y:S02]  /*9360*/  @!P0 SYNCS.PHASECHK.TRANS64 P0, [R6+URZ], R5 ;  /* 0x00000005060085a7 */ /* 0x000ea4000800007f */
[----:B--2---:R-:W-:Y:S05]  /*9370*/  @!P0 BRA `(.L_x_194) ;  /* 0xfffffffc00f08947 */ /* 0x004fea000383ffff */
[----:B------:R-:W-:Y:S05]  /*9380*/  BRA `(.L_x_209) ;  /* 0xfffffff800d07947 */ /* 0x000fea000383ffff */
.L_x_210:
[----:B------:R-:W-:-:S00]  /*9390*/  BRA `(.L_x_210) ;  /* 0xfffffffc00fc7947 */ /* 0x000fc0000383ffff */
[----:B------:R-:W-:-:S00]  /*93a0*/  NOP ;  /* 0x0000000000007918 */ /* 0x000fc00000000000 */
        /* <DEDUP_REMOVED lines=13> */
.L_x_211:


//--------------------- .nv.global.init           --------------------------
	.section	.nv.global.init,"aw",@progbits
.nv.global.init:
	.type		$str$24,@object
	.size		$str$24,($str$25 - $str$24)
$str$24:
        /*0000*/ 	.byte	0x28, 0x61, 0x64, 0x64, 0x72, 0x65, 0x73, 0x73, 0x20, 0x26, 0x20, 0x6d, 0x61, 0x73, 0x6b, 0x29
        /*0010*/ 	.byte	0x20, 0x3d, 0x3d, 0x20, 0x30, 0x00
	.type		$str$25,@object
	.size		$str$25,(__unnamed_1 - $str$25)
$str$25:
        /*0016*/ 	.byte	0x2f, 0x74, 0x6d, 0x70, 0x2f, 0x63, 0x75, 0x74, 0x6c, 0x61, 0x73, 0x73, 0x5f, 0x73, 0x77, 0x65
        /*0026*/ 	.byte	0x65, 0x70, 0x5f, 0x73, 0x72, 0x63, 0x2f, 0x69, 0x6e, 0x63, 0x6c, 0x75, 0x64, 0x65, 0x2f, 0x63
        /*0036*/ 	.byte	0x75, 0x74, 0x65, 0x2f, 0x70, 0x6f, 0x69, 0x6e, 0x74, 0x65, 0x72, 0x5f, 0x66, 0x6c, 0x61, 0x67
        /*0046*/ 	.byte	0x67, 0x65, 0x64, 0x2e, 0x68, 0x70, 0x70, 0x00
	.type		__unnamed_1,@object
	.size		__unnamed_1,(__unnamed_2 - __unnamed_1)
__unnamed_1:
        /*004e*/ 	.byte	0x61, 0x75, 0x74, 0x6f, 0x20, 0x63, 0x75, 0x74, 0x65, 0x3a, 0x3a, 0x61, 0x73, 0x5f, 0x70, 0x6f
        /* <DEDUP_REMOVED lines=27> */
        /*020e*/ 	.byte	0x30, 0x39, 0x36, 0x3e, 0x3e, 0x3e, 0x3e, 0x3e, 0x20, 0x26, 0x5d, 0x00
	.type		__unnamed_2,@object
	.size		__unnamed_2,(.L_1 - __unnamed_2)
__unnamed_2:
        /* <DEDUP_REMOVED lines=29> */
        /*03ea*/ 	.byte	0x00
.L_1:


//--------------------- .nv.shared._ZN7cutlass13device_kernelINS_4gemm6kernel13GemmUniversalIN4cute5tupleIJiiiiEEENS1_10collective13CollectiveMmaINS1_39MainloopSm90TmaGmmaRmemAWarpSpecializedILi4ENS5_IJNS4_1CILi1EEESB_SB_EEENS1_32KernelTmaWarpSpecializedPingpongEEENS5_IJNSA_ILi64EEENSA_ILi128EEESF_EEENS_10tfloat32_tENS5_IJlSB_lEEESI_NS5_IJSB_llEEENS4_8TiledMMAINS4_8MMA_AtomIJNS4_4SM904GMMA30MMA_64x128x8_F32TF32TF32_RS_TNILNSO_7ScaleInE1ELSQ_1EEEEEENS4_6LayoutISC_NS5_IJNSA_ILi0EEESU_SU_EEEEENS5_IJNS4_10UnderscoreESX_SX_EEEEENS4_13SM90_TMA_LOADENS4_14ComposedLayoutINS4_7SwizzleILi3ELi4ELi3EEENS4_18smem_ptr_flag_bitsILi32EEENST_INS5_IJNSA_ILi8EEENSA_ILi32EEEEEENS5_IJS17_SB_EEEEEEEvNS4_8identityES10_NS11_INS12_ILi1ELi4ELi3EEES15_NST_INS5_IJS16_S16_EEENS5_IJSB_S16_EEEEEEENS4_9Copy_AtomIJNS4_39AutoVectorizingCopyWithAssumedAlignmentILi128EEESI_EEES1C_EENS_8epilogue10collective6detail29Sm90TmaWarpSpecializedAdapterINS1O_15DefaultEpilogueISI_SJ_SJ_NS1N_6thread17LinearCombinationISI_Li1EffLNS1S_9ScaleType4KindE0ELNS_15FloatRoundStyleE2ESI_EENS1_15EpilogueDefaultEEEEEvvEEEEvNT_6ParamsE --------------------------
	.section	.nv.shared._ZN7cutlass13device_kernelINS_4gemm6kernel13GemmUniversalIN4cute5tupleIJiiiiEEENS1_10collective13CollectiveMmaINS1_39MainloopSm90TmaGmmaRmemAWarpSpecializedILi4ENS5_IJNS4_1CILi1EEESB_SB_EEENS1_32KernelTmaWarpSpecializedPingpongEEENS5_IJNSA_ILi64EEENSA_ILi128EEESF_EEENS_10tfloat32_tENS5_IJlSB_lEEESI_NS5_IJSB_llEEENS4_8TiledMMAINS4_8MMA_AtomIJNS4_4SM904GMMA30MMA_64x128x8_F32TF32TF32_RS_TNILNSO_7ScaleInE1ELSQ_1EEEEEENS4_6LayoutISC_NS5_IJNSA_ILi0EEESU_SU_EEEEENS5_IJNS4_10UnderscoreESX_SX_EEEEENS4_13SM90_TMA_LOADENS4_14ComposedLayoutINS4_7SwizzleILi3ELi4ELi3EEENS4_18smem_ptr_flag_bitsILi32EEENST_INS5_IJNSA_ILi8EEENSA_ILi32EEEEEENS5_IJS17_SB_EEEEEEEvNS4_8identityES10_NS11_INS12_ILi1ELi4ELi3EEES15_NST_INS5_IJS16_S16_EEENS5_IJSB_S16_EEEEEEENS4_9Copy_AtomIJNS4_39AutoVectorizingCopyWithAssumedAlignmentILi128EEESI_EEES1C_EENS_8epilogue10collective6detail29Sm90TmaWarpSpecializedAdapterINS1O_15DefaultEpilogueISI_SJ_SJ_NS1N_6thread17LinearCombinationISI_Li1EffLNS1S_9ScaleType4KindE0ELNS_15FloatRoundStyleE2ESI_EENS1_15EpilogueDefaultEEEEEvvEEEEvNT_6ParamsE,"aw",@nobits
	.sectionflags	@""
	.align	16
	.zero		1024


//--------------------- .nv.shared.reserved.0     --------------------------
	.section	.nv.shared.reserved.0,"aw",@nobits
	.weak		__nv_reservedSMEM_offset_0_alias
	.size		__nv_reservedSMEM_offset_0_alias, 0, 0
	.other		__nv_reservedSMEM_offset_0_alias,@"STO_CUDA_RESERVED_SHARED STV_DEFAULT"
__nv_reservedSMEM_offset_0_alias:
	.zero		0


//--------------------- .nv.global                --------------------------
	.section	.nv.global,"aw",@nobits
.nv.global:
	.type		_ZN40_INTERNAL_98ff96d9_4_k_cu_8d2a8202_283884cute1_E,@object
	.size		_ZN40_INTERNAL_98ff96d9_4_k_cu_8d2a8202_283884cute1_E,(_ZN40_INTERNAL_98ff96d9_4_k_cu_8d2a8202_283884cuda3std3__45__cpo6cbeginE - _ZN40_INTERNAL_98ff96d9_4_k_cu_8d2a8202_283884cute1_E)
_ZN40_INTERNAL_98ff96d9_4_k_cu_8d2a8202_283884cute1_E:
	.zero		1
	.type		_ZN40_INTERNAL_98ff96d9_4_k_cu_8d2a8202_283884cuda3std3__45__cpo6cbeginE,@object
	.size		_ZN40_INTERNAL_98ff96d9_4_k_cu_8d2a8202_283884cuda3std3__45__cpo6cbeginE,(_ZN40_INTERNAL_98ff96d9_4_k_cu_8d2a8202_283884cuda3std3__48in_placeE - _ZN40_INTERNAL_98ff96d9_4_k_cu_8d2a8202_283884cuda3std3__45__cpo6cbeginE)
_ZN40_INTERNAL_98ff96d9_4_k_cu_8d2a8202_283884cuda3std3__45__cpo6cbeginE:
	.zero		1
	.type		_ZN40_INTERNAL_98ff96d9_4_k_cu_8d2a8202_283884cuda3std3__48in_placeE,@object
	.size		_ZN40_INTERNAL_98ff96d9_4_k_cu_8d2a8202_283884cuda3std3__48in_placeE,(_ZN40_INTERNAL_98ff96d9_4_k_cu_8d2a8202_283884cuda3std6ranges3__45__cpo9iter_moveE - _ZN40_INTERNAL_98ff96d9_4_k_cu_8d2a8202_283884cuda3std3__48in_placeE)
_ZN40_INTERNAL_98ff96d9_4_k_cu_8d2a8202_283884cuda3std3__48in_placeE:
	.zero		1
	.type		_ZN40_INTERNAL_98ff96d9_4_k_cu_8d2a8202_283884cuda3std6ranges3__45__cpo9iter_moveE,@object
	.size		_ZN40_INTERNAL_98ff96d9_4_k_cu_8d2a8202_283884cuda3std6ranges3__45__cpo9iter_moveE,(_ZN40_INTERNAL_98ff96d9_4_k_cu_8d2a8202_283884cuda3std3__45__cpo5beginE - _ZN40_INTERNAL_98ff96d9_4_k_cu_8d2a8202_283884cuda3std6ranges3__45__cpo9iter_moveE)
_ZN40_INTERNAL_98ff96d9_4_k_cu_8d2a8202_283884cuda3std6ranges3__45__cpo9iter_moveE:
	.zero		1
	.type		_ZN40_INTERNAL_98ff96d9_4_k_cu_8d2a8202_283884cuda3std3__45__cpo5beginE,@object
	.size		_ZN40_INTERNAL_98ff96d9_4_k_cu_8d2a8202_283884cuda3std3__45__cpo5beginE,(_ZN40_INTERNAL_98ff96d9_4_k_cu_8d2a8202_283884cuda3std3__442_GLOBAL__N__98ff96d9_4_k_cu_8d2a8202_283886ignoreE - _ZN40_INTERNAL_98ff96d9_4_k_cu_8d2a8202_283884cuda3std3__45__cpo5beginE)
_ZN40_INTERNAL_98ff96d9_4_k_cu_8d2a8202_283884cuda3std3__45__cpo5beginE:
	.zero		1
	.type		_ZN40_INTERNAL_98ff96d9_4_k_cu_8d2a8202_283884cuda3std3__442_GLOBAL__N__98ff96d9_4_k_cu_8d2a8202_283886ignoreE,@object
	.size		_ZN40_INTERNAL_98ff96d9_4_k_cu_8d2a8202_283884cuda3std3__442_GLOBAL__N__98ff96d9_4_k_cu_8d2a8202_283886ignoreE,(_ZN40_INTERNAL_98ff96d9_4_k_cu_8d2a8202_283884cute7productE - _ZN40_INTERNAL_98ff96d9_4_k_cu_8d2a8202_283884cuda3std3__442_GLOBAL__N__98ff96d9_4_k_cu_8d2a8202_283886ignoreE)
_ZN40_INTERNAL_98ff96d9_4_k_cu_8d2a8202_283884cuda3std3__442_GLOBAL__N__98ff96d9_4_k_cu_8d2a8202_283886ignoreE:
	.zero		1
	.type		_ZN40_INTERNAL_98ff96d9_4_k_cu_8d2a8202_283884cute7productE,@object
	.size		_ZN40_INTERNAL_98ff96d9_4_k_cu_8d2a8202_283884cute7productE,(_ZN40_INTERNAL_98ff96d9_4_k_cu_8d2a8202_283884cuda3std3__45__cpo3endE - _ZN40_INTERNAL_98ff96d9_4_k_cu_8d2a8202_283884cute7productE)
_ZN40_INTERNAL_98ff96d9_4_k_cu_8d2a8202_283884cute7productE:
	.zero		1
	.type		_ZN40_INTERNAL_98ff96d9_4_k_cu_8d2a8202_283884cuda3std3__45__cpo3endE,@object
	.size		_ZN40_INTERNAL_98ff96d9_4_k_cu_8d2a8202_283884cuda3std3__45__cpo3endE,(_ZN40_INTERNAL_98ff96d9_4_k_cu_8d2a8202_283884cuda3std3__419piecewise_constructE - _ZN40_INTERNAL_98ff96d9_4_k_cu_8d2a8202_283884cuda3std3__45__cpo3endE)
_ZN40_INTERNAL_98ff96d9_4_k_cu_8d2a8202_283884cuda3std3__45__cpo3endE:
	.zero		1
	.type		_ZN40_INTERNAL_98ff96d9_4_k_cu_8d2a8202_283884cuda3std3__419piecewise_constructE,@object
	.size		_ZN40_INTERNAL_98ff96d9_4_k_cu_8d2a8202_283884cuda3std3__419piecewise_constructE,(_ZN40_INTERNAL_98ff96d9_4_k_cu_8d2a8202_283884cuda3std3__45__cpo4cendE - _ZN40_INTERNAL_98ff96d9_4_k_cu_8d2a8202_283884cuda3std3__419piecewise_constructE)
_ZN40_INTERNAL_98ff96d9_4_k_cu_8d2a8202_283884cuda3std3__419piecewise_constructE:
	.zero		1
	.type		_ZN40_INTERNAL_98ff96d9_4_k_cu_8d2a8202_283884cuda3std3__45__cpo4cendE,@object
	.size		_ZN40_INTERNAL_98ff96d9_4_k_cu_8d2a8202_283884cuda3std3__45__cpo4cendE,(_ZN40_INTERNAL_98ff96d9_4_k_cu_8d2a8202_283884cuda3std6ranges3__45__cpo4swapE - _ZN40_INTERNAL_98ff96d9_4_k_cu_8d2a8202_283884cuda3std3__45__cpo4cendE)
_ZN40_INTERNAL_98ff96d9_4_k_cu_8d2a8202_283884cuda3std3__45__cpo4cendE:
	.zero		1
	.type		_ZN40_INTERNAL_98ff96d9_4_k_cu_8d2a8202_283884cuda3std6ranges3__45__cpo4swapE,@object
	.size		_ZN40_INTERNAL_98ff96d9_4_k_cu_8d2a8202_283884cuda3std6ranges3__45__cpo4swapE,(.L_9 - _ZN40_INTERNAL_98ff96d9_4_k_cu_8d2a8202_283884cuda3std6ranges3__45__cpo4swapE)
_ZN40_INTERNAL_98ff96d9_4_k_cu_8d2a8202_283884cuda3std6ranges3__45__cpo4swapE:
	.zero		1
.L_9:


//--------------------- .nv.constant0._ZN7cutlass13device_kernelINS_4gemm6kernel13GemmUniversalIN4cute5tupleIJiiiiEEENS1_10collective13CollectiveMmaINS1_39MainloopSm90TmaGmmaRmemAWarpSpecializedILi4ENS5_IJNS4_1CILi1EEESB_SB_EEENS1_32KernelTmaWarpSpecializedPingpongEEENS5_IJNSA_ILi64EEENSA_ILi128EEESF_EEENS_10tfloat32_tENS5_IJlSB_lEEESI_NS5_IJSB_llEEENS4_8TiledMMAINS4_8MMA_AtomIJNS4_4SM904GMMA30MMA_64x128x8_F32TF32TF32_RS_TNILNSO_7ScaleInE1ELSQ_1EEEEEENS4_6LayoutISC_NS5_IJNSA_ILi0EEESU_SU_EEEEENS5_IJNS4_10UnderscoreESX_SX_EEEEENS4_13SM90_TMA_LOADENS4_14ComposedLayoutINS4_7SwizzleILi3ELi4ELi3EEENS4_18smem_ptr_flag_bitsILi32EEENST_INS5_IJNSA_ILi8EEENSA_ILi32EEEEEENS5_IJS17_SB_EEEEEEEvNS4_8identityES10_NS11_INS12_ILi1ELi4ELi3EEES15_NST_INS5_IJS16_S16_EEENS5_IJSB_S16_EEEEEEENS4_9Copy_AtomIJNS4_39AutoVectorizingCopyWithAssumedAlignmentILi128EEESI_EEES1C_EENS_8epilogue10collective6detail29Sm90TmaWarpSpecializedAdapterINS1O_15DefaultEpilogueISI_SJ_SJ_NS1N_6thread17LinearCombinationISI_Li1EffLNS1S_9ScaleType4KindE0ELNS_15FloatRoundStyleE2ESI_EENS1_15EpilogueDefaultEEEEEvvEEEEvNT_6ParamsE --------------------------
	.section	.nv.constant0._ZN7cutlass13device_kernelINS_4gemm6kernel13GemmUniversalIN4cute5tupleIJiiiiEEENS1_10collective13CollectiveMmaINS1_39MainloopSm90TmaGmmaRmemAWarpSpecializedILi4ENS5_IJNS4_1CILi1EEESB_SB_EEENS1_32KernelTmaWarpSpecializedPingpongEEENS5_IJNSA_ILi64EEENSA_ILi128EEESF_EEENS_10tfloat32_tENS5_IJlSB_lEEESI_NS5_IJSB_llEEENS4_8TiledMMAINS4_8MMA_AtomIJNS4_4SM904GMMA30MMA_64x128x8_F32TF32TF32_RS_TNILNSO_7ScaleInE1ELSQ_1EEEEEENS4_6LayoutISC_NS5_IJNSA_ILi0EEESU_SU_EEEEENS5_IJNS4_10UnderscoreESX_SX_EEEEENS4_13SM90_TMA_LOADENS4_14ComposedLayoutINS4_7SwizzleILi3ELi4ELi3EEENS4_18smem_ptr_flag_bitsILi32EEENST_INS5_IJNSA_ILi8EEENSA_ILi32EEEEEENS5_IJS17_SB_EEEEEEEvNS4_8identityES10_NS11_INS12_ILi1ELi4ELi3EEES15_NST_INS5_IJS16_S16_EEENS5_IJSB_S16_EEEEEEENS4_9Copy_AtomIJNS4_39AutoVectorizingCopyWithAssumedAlignmentILi128EEESI_EEES1C_EENS_8epilogue10collective6detail29Sm90TmaWarpSpecializedAdapterINS1O_15DefaultEpilogueISI_SJ_SJ_NS1N_6thread17LinearCombinationISI_Li1EffLNS1S_9ScaleType4KindE0ELNS_15FloatRoundStyleE2ESI_EENS1_15EpilogueDefaultEEEEEvvEEEEvNT_6ParamsE,"a",@progbits
	.sectionflags	@""
	.align	4
.nv.constant0._ZN7cutlass13device_kernelINS_4gemm6kernel13GemmUniversalIN4cute5tupleIJiiiiEEENS1_10collective13CollectiveMmaINS1_39MainloopSm90TmaGmmaRmemAWarpSpecializedILi4ENS5_IJNS4_1CILi1EEESB_SB_EEENS1_32KernelTmaWarpSpecializedPingpongEEENS5_IJNSA_ILi64EEENSA_ILi128EEESF_EEENS_10tfloat32_tENS5_IJlSB_lEEESI_NS5_IJSB_llEEENS4_8TiledMMAINS4_8MMA_AtomIJNS4_4SM904GMMA30MMA_64x128x8_F32TF32TF32_RS_TNILNSO_7ScaleInE1ELSQ_1EEEEEENS4_6LayoutISC_NS5_IJNSA_ILi0EEESU_SU_EEEEENS5_IJNS4_10UnderscoreESX_SX_EEEEENS4_13SM90_TMA_LOADENS4_14ComposedLayoutINS4_7SwizzleILi3ELi4ELi3EEENS4_18smem_ptr_flag_bitsILi32EEENST_INS5_IJNSA_ILi8EEENSA_ILi32EEEEEENS5_IJS17_SB_EEEEEEEvNS4_8identityES10_NS11_INS12_ILi1ELi4ELi3EEES15_NST_INS5_IJS16_S16_EEENS5_IJSB_S16_EEEEEEENS4_9Copy_AtomIJNS4_39AutoVectorizingCopyWithAssumedAlignmentILi128EEESI_EEES1C_EENS_8epilogue10collective6detail29Sm90TmaWarpSpecializedAdapterINS1O_15DefaultEpilogueISI_SJ_SJ_NS1N_6thread17LinearCombinationISI_Li1EffLNS1S_9ScaleType4KindE0ELNS_15FloatRoundStyleE2ESI_EENS1_15EpilogueDefaultEEEEEvvEEEEvNT_6ParamsE:
	.zero		1664


//--------------------- SYMBOLS --------------------------

	.type		.nv.reservedSmem.offset0,@object
	.size		.nv.reservedSmem.offset0,0x4
	.type		__assertfail,@function
